	.headerflags	@"EF_CUDA_TEXMODE_UNIFIED EF_CUDA_64BIT_ADDRESS EF_CUDA_ACCELERATORS EF_CUDA_SM90 EF_CUDA_VIRTUAL_SM(EF_CUDA_SM90)"
	.elftype	@"ET_EXEC"


//--------------------- .nv.info                  --------------------------
	.section	.nv.info,"",@"SHT_CUDA_INFO"
	.align	4


	//----- nvinfo : EIATTR_REGCOUNT
	.align		4
        /*0000*/ 	.byte	0x04, 0x2f
        /*0002*/ 	.short	(.L_2 - .L_1)
	.align		4
.L_1:
        /*0004*/ 	.word	index@(triton_poi_fused_cat_21)
        /*0008*/ 	.word	0x00000030


	//----- nvinfo : EIATTR_MIN_STACK_SIZE
	.align		4
.L_2:
        /*000c*/ 	.byte	0x04, 0x12
        /*000e*/ 	.short	(.L_4 - .L_3)
	.align		4
.L_3:
        /*0010*/ 	.word	index@(triton_poi_fused_cat_21)
        /*0014*/ 	.word	0x00000000


	//----- nvinfo : EIATTR_FRAME_SIZE
	.align		4
.L_4:
        /*0018*/ 	.byte	0x04, 0x11
        /*001a*/ 	.short	(.L_6 - .L_5)
	.align		4
.L_5:
        /*001c*/ 	.word	index@(triton_poi_fused_cat_21)
        /*0020*/ 	.word	0x00000000


	//----- nvinfo : EIATTR_MIN_STACK_SIZE
	.align		4
.L_6:
        /*0024*/ 	.byte	0x04, 0x12
        /*0026*/ 	.short	(.L_8 - .L_7)
	.align		4
.L_7:
        /*0028*/ 	.word	index@(triton_poi_fused_cat_21)
        /*002c*/ 	.word	0x00000000
.L_8:


//--------------------- .nv.info.triton_poi_fused_cat_21 --------------------------
	.section	.nv.info.triton_poi_fused_cat_21,"",@"SHT_CUDA_INFO"
	.sectionflags	@""
	.align	4


	//----- nvinfo : EIATTR_CUDA_API_VERSION
	.align		4
        /*0000*/ 	.byte	0x04, 0x37
        /*0002*/ 	.short	(.L_10 - .L_9)
.L_9:
        /*0004*/ 	.word	0x0000007c


	//----- nvinfo : EIATTR_KPARAM_INFO
	.align		4
.L_10:
        /*0008*/ 	.byte	0x04, 0x17
        /*000a*/ 	.short	(.L_12 - .L_11)
.L_11:
        /*000c*/ 	.word	0x00000000
        /*0010*/ 	.short	0x0003
        /*0012*/ 	.short	0x0018
        /*0014*/ 	.byte	0x00, 0xf0, 0x11, 0x00


	//----- nvinfo : EIATTR_KPARAM_INFO
	.align		4
.L_12:
        /*0018*/ 	.byte	0x04, 0x17
        /*001a*/ 	.short	(.L_14 - .L_13)
.L_13:
        /*001c*/ 	.word	0x00000000
        /*0020*/ 	.short	0x0002
        /*0022*/ 	.short	0x0010
        /*0024*/ 	.byte	0x00, 0xf4, 0x21, 0x00


	//----- nvinfo : EIATTR_KPARAM_INFO
	.align		4
.L_14:
        /*0028*/ 	.byte	0x04, 0x17
        /*002a*/ 	.short	(.L_16 - .L_15)
.L_15:
        /*002c*/ 	.word	0x00000000
        /*0030*/ 	.short	0x0001
        /*0032*/ 	.short	0x0008
        /*0034*/ 	.byte	0x00, 0xf4, 0x21, 0x00


	//----- nvinfo : EIATTR_KPARAM_INFO
	.align		4
.L_16:
        /*0038*/ 	.byte	0x04, 0x17
        /*003a*/ 	.short	(.L_18 - .L_17)
.L_17:
        /*003c*/ 	.word	0x00000000
        /*0040*/ 	.short	0x0000
        /*0042*/ 	.short	0x0000
        /*0044*/ 	.byte	0x00, 0xf4, 0x21, 0x00


	//----- nvinfo : EIATTR_SPARSE_MMA_MASK
	.align		4
.L_18:
        /*0048*/ 	.byte	0x03, 0x50
        /*004a*/ 	.short	0x0000


	//----- nvinfo : EIATTR_MAXREG_COUNT
	.align		4
        /*004c*/ 	.byte	0x03, 0x1b
        /*004e*/ 	.short	0x00ff


	//----- nvinfo : EIATTR_EXIT_INSTR_OFFSETS
	.align		4
        /*0050*/ 	.byte	0x04, 0x1c
        /*0052*/ 	.short	(.L_20 - .L_19)


	//   ....[0]....
.L_19:
        /*0054*/ 	.word	0x00003ea0


	//----- nvinfo : EIATTR_REQNTID
	.align		4
.L_20:
        /*0058*/ 	.byte	0x04, 0x10
        /*005a*/ 	.short	(.L_22 - .L_21)
.L_21:
        /*005c*/ 	.word	0x00000080
        /*0060*/ 	.word	0x00000001
        /*0064*/ 	.word	0x00000001


	//----- nvinfo : EIATTR_CRS_STACK_SIZE
	.align		4
.L_22:
        /*0068*/ 	.byte	0x04, 0x1e
        /*006a*/ 	.short	(.L_24 - .L_23)
.L_23:
        /*006c*/ 	.word	0x00000000


	//----- nvinfo : EIATTR_CBANK_PARAM_SIZE
	.align		4
.L_24:
        /*0070*/ 	.byte	0x03, 0x19
        /*0072*/ 	.short	0x001c


	//----- nvinfo : EIATTR_PARAM_CBANK
	.align		4
        /*0074*/ 	.byte	0x04, 0x0a
        /*0076*/ 	.short	(.L_26 - .L_25)
	.align		4
.L_25:
        /*0078*/ 	.word	index@(.nv.constant0.triton_poi_fused_cat_21)
        /*007c*/ 	.short	0x0210
        /*007e*/ 	.short	0x001c


	//----- nvinfo : EIATTR_SW_WAR
	.align		4
.L_26:
        /*0080*/ 	.byte	0x04, 0x36
        /*0082*/ 	.short	(.L_28 - .L_27)
.L_27:
        /*0084*/ 	.word	0x00000008
.L_28:


//--------------------- .nv.callgraph             --------------------------
	.section	.nv.callgraph,"",@"SHT_CUDA_CALLGRAPH"
	.align	4
	.sectionentsize	8
	.align		4
        /*0000*/ 	.word	0x00000000
	.align		4
        /*0004*/ 	.word	0xffffffff
	.align		4
        /*0008*/ 	.word	0x00000000
	.align		4
        /*000c*/ 	.word	0xfffffffe
	.align		4
        /*0010*/ 	.word	0x00000000
	.align		4
        /*0014*/ 	.word	0xfffffffd
	.align		4
        /*0018*/ 	.word	0x00000000
	.align		4
        /*001c*/ 	.word	0xfffffffc


//--------------------- .nv.constant4             --------------------------
	.section	.nv.constant4,"a",@progbits
	.align	8
	.align		8
.nv.constant4:
        /*0000*/ 	.dword	_$_str


//--------------------- .text.triton_poi_fused_cat_21 --------------------------
	.section	.text.triton_poi_fused_cat_21,"ax",@progbits
	.align	128
        .global         triton_poi_fused_cat_21
        .type           triton_poi_fused_cat_21,@function
        .size           triton_poi_fused_cat_21,(.L_x_81 - triton_poi_fused_cat_21)
        .other          triton_poi_fused_cat_21,@"STO_CUDA_ENTRY STV_DEFAULT"
triton_poi_fused_cat_21:
.text.triton_poi_fused_cat_21:
[----:B------:R-:W0:Y:S02]  /*0000*/  LDC R1, c[0x0][0x28] ;  /* 0x00000a00ff017b82 */ /* 0x000e240000000800 */
[----:B------:R-:W1:Y:S01]  /*0010*/  S2R R0, SR_TID.X ;  /* 0x0000000000007919 */ /* 0x000e620000002100 */
[----:B------:R-:W2:Y:S01]  /*0020*/  LDC.64 R14, c[0x0][0x210] ;  /* 0x00008400ff0e7b82 */ /* 0x000ea20000000a00 */
[----:B------:R-:W-:Y:S02]  /*0030*/  CS2R R16, SRZ ;  /* 0x0000000000107805 */ /* 0x000fe4000001ff00 */
[----:B------:R-:W-:Y:S01]  /*0040*/  CS2R R18, SRZ ;  /* 0x0000000000127805 */ /* 0x000fe2000001ff00 */
[----:B------:R-:W3:Y:S01]  /*0050*/  S2R R7, SR_CTAID.X ;  /* 0x0000000000077919 */ /* 0x000ee20000002500 */
[----:B------:R-:W-:Y:S01]  /*0060*/  ULDC.64 UR4, c[0x0][0x208] ;  /* 0x0000820000047ab9 */ /* 0x000fe20000000a00 */
[----:B-1----:R-:W-:-:S04]  /*0070*/  SHF.L.U32 R0, R0, 0x2, RZ ;  /* 0x0000000200007819 */ /* 0x002fc800000006ff */
[----:B------:R-:W-:-:S04]  /*0080*/  LOP3.LUT R0, R0, 0x1fc, RZ, 0xc0, !PT ;  /* 0x000001fc00007812 */ /* 0x000fc800078ec0ff */
[----:B---3--:R-:W-:-:S04]  /*0090*/  LEA R20, R7, R0, 0xa ;  /* 0x0000000007147211 */ /* 0x008fc800078e50ff */
[----:B------:R-:W-:-:S04]  /*00a0*/  SHF.R.S32.HI R3, RZ, 0x1f, R20 ;  /* 0x0000001fff037819 */ /* 0x000fc80000011414 */
[----:B------:R-:W-:-:S04]  /*00b0*/  LEA.HI R3, R3, R20, RZ, 0x7 ;  /* 0x0000001403037211 */ /* 0x000fc800078f38ff */
[----:B------:R-:W-:Y:S02]  /*00c0*/  LOP3.LUT R5, R3, 0xffffff80, RZ, 0xc0, !PT ;  /* 0xffffff8003057812 */ /* 0x000fe400078ec0ff */
[----:B------:R-:W-:Y:S02]  /*00d0*/  SHF.R.S32.HI R3, RZ, 0x7, R3 ;  /* 0x00000007ff037819 */ /* 0x000fe40000011403 */
[----:B------:R-:W-:-:S04]  /*00e0*/  IADD3 R10, R20, -R5, RZ ;  /* 0x80000005140a7210 */ /* 0x000fc80007ffe0ff */
[----:B------:R-:W-:Y:S02]  /*00f0*/  ISETP.GE.AND P0, PT, R10, 0x40, PT ;  /* 0x000000400a00780c */ /* 0x000fe40003f06270 */
[----:B------:R-:W-:-:S05]  /*0100*/  LEA R8, R3, R10, 0x6 ;  /* 0x0000000a03087211 */ /* 0x000fca00078e30ff */
[----:B--2---:R-:W-:-:S06]  /*0110*/  IMAD.WIDE R2, R8, 0x4, R14 ;  /* 0x0000000408027825 */ /* 0x004fcc00078e020e */
[----:B------:R-:W2:Y:S01]  /*0120*/  @!P0 LDG.E.EL.128 R16, desc[UR4][R2.64] ;  /* 0x0000000402108981 */ /* 0x000ea2000c2e1d00 */
[----:B------:R-:W-:Y:S02]  /*0130*/  SHF.R.S32.HI R5, RZ, 0x15, R7 ;  /* 0x00000015ff057819 */ /* 0x000fe40000011407 */
[----:B------:R-:W-:Y:S02]  /*0140*/  CS2R R6, SRZ ;  /* 0x0000000000067805 */ /* 0x000fe4000001ff00 */
[----:B------:R-:W-:-:S04]  /*0150*/  SGXT R5, R5, 0x1 ;  /* 0x000000010505781a */ /* 0x000fc80000000200 */
[----:B------:R-:W-:-:S04]  /*0160*/  LEA.HI R5, R5, R20, RZ, 0x7 ;  /* 0x0000001405057211 */ /* 0x000fc800078f38ff */
[----:B------:R-:W-:-:S04]  /*0170*/  IADD3 R5, R5, 0x200, RZ ;  /* 0x0000020005057810 */ /* 0x000fc80007ffe0ff */
[----:B------:R-:W-:-:S04]  /*0180*/  SHF.R.S32.HI R5, RZ, 0x7, R5 ;  /* 0x00000007ff057819 */ /* 0x000fc80000011405 */
[----:B------:R-:W-:Y:S02]  /*0190*/  LEA R9, R5, R10, 0x6 ;  /* 0x0000000a05097211 */ /* 0x000fe400078e30ff */
[----:B------:R-:W-:-:S03]  /*01a0*/  CS2R R4, SRZ ;  /* 0x0000000000047805 */ /* 0x000fc6000001ff00 */
[----:B------:R-:W-:-:S05]  /*01b0*/  IMAD.WIDE R14, R9, 0x4, R14 ;  /* 0x00000004090e7825 */ /* 0x000fca00078e020e */
[----:B------:R1:W3:Y:S01]  /*01c0*/  @!P0 LDG.E.EL.128 R4, desc[UR4][R14.64] ;  /* 0x000000040e048981 */ /* 0x0002e2000c2e1d00 */
[----:B------:R-:W-:Y:S01]  /*01d0*/  MOV R33, 0x3d39bf78 ;  /* 0x3d39bf7800217802 */ /* 0x000fe20000000f00 */
[----:B------:R-:W-:Y:S01]  /*01e0*/  BSSY B0, `(.L_x_0) ;  /* 0x0000090000007945 */ /* 0x000fe20003800000 */
[----:B--2---:R-:W-:Y:S02]  /*01f0*/  SEL R12, R17, RZ, !P0 ;  /* 0x000000ff110c7207 */ /* 0x004fe40004000000 */
[----:B------:R-:W-:Y:S02]  /*0200*/  SEL R16, R16, RZ, !P0 ;  /* 0x000000ff10107207 */ /* 0x000fe40004000000 */
[----:B------:R-:W-:Y:S01]  /*0210*/  SEL R2, R19, RZ, !P0 ;  /* 0x000000ff13027207 */ /* 0x000fe20004000000 */
[----:B------:R-:W-:Y:S01]  /*0220*/  FMUL R0, R12, 1.4426950216293334961 ;  /* 0x3fb8aa3b0c007820 */ /* 0x000fe20000400000 */
[----:B------:R-:W-:Y:S01]  /*0230*/  SEL R3, R18, RZ, !P0 ;  /* 0x000000ff12037207 */ /* 0x000fe20004000000 */
[----:B------:R-:W-:-:S02]  /*0240*/  FMUL R13, R16, 1.4426950216293334961 ;  /* 0x3fb8aa3b100d7820 */ /* 0x000fc40000400000 */
[----:B-1----:R-:W-:Y:S01]  /*0250*/  FMUL R15, R2, 1.4426950216293334961 ;  /* 0x3fb8aa3b020f7820 */ /* 0x002fe20000400000 */
[----:B------:R-:W-:Y:S01]  /*0260*/  FSETP.GEU.AND P2, PT, R0, -126, PT ;  /* 0xc2fc00000000780b */ /* 0x000fe20003f4e000 */
[----:B------:R-:W-:Y:S01]  /*0270*/  FMUL R17, R3, 1.4426950216293334961 ;  /* 0x3fb8aa3b03117820 */ /* 0x000fe20000400000 */
[----:B------:R-:W-:-:S04]  /*0280*/  FSETP.GEU.AND P1, PT, R13, -126, PT ;  /* 0xc2fc00000d00780b */ /* 0x000fc80003f2e000 */
[----:B------:R-:W-:-:S07]  /*0290*/  FSETP.GEU.AND P3, PT, R17, -126, PT ;  /* 0xc2fc00001100780b */ /* 0x000fce0003f6e000 */
[----:B------:R-:W-:Y:S02]  /*02a0*/  @!P2 FMUL R0, R0, 0.5 ;  /* 0x3f0000000000a820 */ /* 0x000fe40000400000 */
[----:B------:R-:W-:Y:S02]  /*02b0*/  @!P1 FMUL R13, R13, 0.5 ;  /* 0x3f0000000d0d9820 */ /* 0x000fe40000400000 */
[----:B------:R1:W2:Y:S02]  /*02c0*/  MUFU.EX2 R11, R0 ;  /* 0x00000000000b7308 */ /* 0x0002a40000000800 */
[----:B------:R-:W-:-:S06]  /*02d0*/  @!P3 FMUL R17, R17, 0.5 ;  /* 0x3f0000001111b820 */ /* 0x000fcc0000400000 */
[----:B------:R-:W4:Y:S01]  /*02e0*/  MUFU.EX2 R13, R13 ;  /* 0x0000000d000d7308 */ /* 0x000f220000000800 */
[----:B-1----:R-:W-:Y:S01]  /*02f0*/  HFMA2.MMA R0, -RZ, RZ, 1.625, 0 ;  /* 0x3e800000ff007435 */ /* 0x002fe200000001ff */
[----:B--2---:R-:W-:Y:S01]  /*0300*/  @!P2 FMUL R11, R11, R11 ;  /* 0x0000000b0b0ba220 */ /* 0x004fe20000400000 */
[----:B------:R-:W-:-:S03]  /*0310*/  FSETP.GEU.AND P2, PT, R15, -126, PT ;  /* 0xc2fc00000f00780b */ /* 0x000fc60003f4e000 */
[----:B------:R-:W-:Y:S01]  /*0320*/  FADD.FTZ.RZ R14, R11, 1 ;  /* 0x3f8000000b0e7421 */ /* 0x000fe2000001c000 */
[----:B----4-:R-:W-:-:S04]  /*0330*/  @!P1 FMUL R13, R13, R13 ;  /* 0x0000000d0d0d9220 */ /* 0x010fc80000400000 */
[----:B------:R-:W-:Y:S02]  /*0340*/  IADD3 R26, R14, -0x3f400000, RZ ;  /* 0xc0c000000e1a7810 */ /* 0x000fe40007ffe0ff */
[----:B------:R1:W2:Y:S02]  /*0350*/  MUFU.EX2 R14, R17 ;  /* 0x00000011000e7308 */ /* 0x0002a40000000800 */
[----:B------:R-:W-:Y:S01]  /*0360*/  LOP3.LUT R26, R26, 0xff800000, RZ, 0xc0, !PT ;  /* 0xff8000001a1a7812 */ /* 0x000fe200078ec0ff */
[----:B------:R-:W-:Y:S01]  /*0370*/  @!P2 FMUL R15, R15, 0.5 ;  /* 0x3f0000000f0fa820 */ /* 0x000fe20000400000 */
[C---:B------:R-:W-:Y:S02]  /*0380*/  ISETP.GE.U32.AND P5, PT, R13.reuse, 0x7f800000, PT ;  /* 0x7f8000000d00780c */ /* 0x040fe40003fa6070 */
[----:B------:R-:W-:Y:S02]  /*0390*/  IADD3 R19, -R26, 0x40800000, RZ ;  /* 0x408000001a137810 */ /* 0x000fe40007ffe1ff */
[----:B------:R-:W-:Y:S01]  /*03a0*/  IADD3 R24, R11, -R26, RZ ;  /* 0x8000001a0b187210 */ /* 0x000fe20007ffe0ff */
[----:B------:R-:W4:Y:S01]  /*03b0*/  MUFU.EX2 R15, R15 ;  /* 0x0000000f000f7308 */ /* 0x000f220000000800 */
[----:B-1----:R-:W-:Y:S01]  /*03c0*/  FADD.FTZ.RZ R17, R13, 1 ;  /* 0x3f8000000d117421 */ /* 0x002fe2000001c000 */
[----:B------:R-:W-:Y:S01]  /*03d0*/  FFMA.FTZ R19, R19, R0, -1 ;  /* 0xbf80000013137423 */ /* 0x000fe20000010000 */
[----:B------:R-:W-:-:S03]  /*03e0*/  I2FP.F32.S32 R26, R26 ;  /* 0x0000001a001a7245 */ /* 0x000fc60000201400 */
[----:B------:R-:W-:Y:S01]  /*03f0*/  FADD R24, R24, R19 ;  /* 0x0000001318187221 */ /* 0x000fe20000000000 */
[----:B------:R-:W-:Y:S01]  /*0400*/  IADD3 R17, R17, -0x3f400000, RZ ;  /* 0xc0c0000011117810 */ /* 0x000fe20007ffe0ff */
[----:B--2---:R-:W-:Y:S01]  /*0410*/  @!P3 FMUL R14, R14, R14 ;  /* 0x0000000e0e0eb220 */ /* 0x004fe20000400000 */
[----:B------:R-:W-:Y:S01]  /*0420*/  FMUL R26, R26, 1.1920928955078125e-07 ;  /* 0x340000001a1a7820 */ /* 0x000fe20000400000 */
[----:B------:R-:W-:Y:S01]  /*0430*/  FFMA.FTZ R19, R24, -R33, 0.10546888411045074463 ;  /* 0x3dd8001218137423 */ /* 0x000fe20000010821 */
[----:B------:R-:W-:Y:S01]  /*0440*/  LOP3.LUT R22, R17, 0xff800000, RZ, 0xc0, !PT ;  /* 0xff80000011167812 */ /* 0x000fe200078ec0ff */
[----:B------:R-:W-:Y:S02]  /*0450*/  FADD.FTZ.RZ R18, R14, 1 ;  /* 0x3f8000000e127421 */ /* 0x000fe4000001c000 */
[----:B------:R-:W-:Y:S01]  /*0460*/  FFMA.FTZ R19, R24, R19, -0.13229703903198242188 ;  /* 0xbe0778e018137423 */ /* 0x000fe20000010013 */
[----:B----4-:R-:W-:Y:S01]  /*0470*/  @!P2 FMUL R15, R15, R15 ;  /* 0x0000000f0f0fa220 */ /* 0x010fe20000400000 */
[----:B------:R-:W-:-:S02]  /*0480*/  IADD3 R17, -R22, 0x40800000, RZ ;  /* 0x4080000016117810 */ /* 0x000fc40007ffe1ff */
[C---:B------:R-:W-:Y:S01]  /*0490*/  FFMA.FTZ R19, R24.reuse, R19, 0.14491446316242218018 ;  /* 0x3e14647518137423 */ /* 0x040fe20000010013 */
[----:B------:R-:W-:Y:S01]  /*04a0*/  FADD.FTZ.RZ R23, R15, 1 ;  /* 0x3f8000000f177421 */ /* 0x000fe2000001c000 */
[----:B------:R-:W-:Y:S02]  /*04b0*/  IADD3 R18, R18, -0x3f400000, RZ ;  /* 0xc0c0000012127810 */ /* 0x000fe40007ffe0ff */
[C---:B------:R-:W-:Y:S01]  /*04c0*/  FFMA.FTZ R19, R24.reuse, R19, -0.16641564667224884033 ;  /* 0xbe2a68dd18137423 */ /* 0x040fe20000010013 */
[----:B------:R-:W-:Y:S02]  /*04d0*/  IADD3 R30, R13, -R22, RZ ;  /* 0x800000160d1e7210 */ /* 0x000fe40007ffe0ff */
[----:B------:R-:W-:Y:S01]  /*04e0*/  IADD3 R23, R23, -0x3f400000, RZ ;  /* 0xc0c0000017177810 */ /* 0x000fe20007ffe0ff */
[----:B------:R-:W-:Y:S01]  /*04f0*/  FFMA.FTZ R21, R24, R19, 0.19988867640495300293 ;  /* 0x3e4caf9e18157423 */ /* 0x000fe20000010013 */
[----:B------:R-:W-:Y:S01]  /*0500*/  FFMA.FTZ R19, R17, R0, -1 ;  /* 0xbf80000011137423 */ /* 0x000fe20000010000 */
[----:B------:R-:W-:-:S02]  /*0510*/  LOP3.LUT R17, R18, 0xff800000, RZ, 0xc0, !PT ;  /* 0xff80000012117812 */ /* 0x000fc400078ec0ff */
[----:B------:R-:W-:Y:S01]  /*0520*/  FFMA.FTZ R21, R24, R21, -0.25000196695327758789 ;  /* 0xbe80004218157423 */ /* 0x000fe20000010015 */
[----:B------:R-:W-:Y:S01]  /*0530*/  LOP3.LUT R28, R23, 0xff800000, RZ, 0xc0, !PT ;  /* 0xff800000171c7812 */ /* 0x000fe200078ec0ff */
[----:B------:R-:W-:Y:S01]  /*0540*/  FADD R30, R30, R19 ;  /* 0x000000131e1e7221 */ /* 0x000fe20000000000 */
[----:B------:R-:W-:Y:S01]  /*0550*/  IADD3 R19, -R17, 0x40800000, RZ ;  /* 0x4080000011137810 */ /* 0x000fe20007ffe1ff */
[C---:B------:R-:W-:Y:S01]  /*0560*/  FFMA.FTZ R21, R24.reuse, R21, 0.33333510160446166992 ;  /* 0x3eaaaae618157423 */ /* 0x040fe20000010015 */
[----:B------:R-:W-:Y:S02]  /*0570*/  IADD3 R23, -R28, 0x40800000, RZ ;  /* 0x408000001c177810 */ /* 0x000fe40007ffe1ff */
[----:B------:R-:W-:Y:S01]  /*0580*/  IADD3 R34, R14, -R17, RZ ;  /* 0x800000110e227210 */ /* 0x000fe20007ffe0ff */
[C---:B------:R-:W-:Y:S01]  /*0590*/  FFMA.FTZ R21, R24.reuse, R21, -0.5 ;  /* 0xbf00000018157423 */ /* 0x040fe20000010015 */
[----:B------:R-:W-:Y:S01]  /*05a0*/  IADD3 R32, R15, -R28, RZ ;  /* 0x8000001c0f207210 */ /* 0x000fe20007ffe0ff */
[-C--:B------:R-:W-:Y:S01]  /*05b0*/  FFMA.FTZ R19, R19, R0.reuse, -1 ;  /* 0xbf80000013137423 */ /* 0x080fe20000010000 */
[----:B------:R-:W-:Y:S01]  /*05c0*/  FFMA.FTZ R23, R23, R0, -1 ;  /* 0xbf80000017177423 */ /* 0x000fe20000010000 */
[----:B------:R-:W-:Y:S01]  /*05d0*/  FMUL R21, R24, R21 ;  /* 0x0000001518157220 */ /* 0x000fe20000400000 */
[----:B---3--:R-:W-:Y:S01]  /*05e0*/  SEL R18, R4, RZ, !P0 ;  /* 0x000000ff04127207 */ /* 0x008fe20004000000 */
[----:B------:R-:W-:Y:S01]  /*05f0*/  FADD R34, R34, R19 ;  /* 0x0000001322227221 */ /* 0x000fe20000000000 */
[----:B------:R-:W-:Y:S01]  /*0600*/  FADD R32, R32, R23 ;  /* 0x0000001720207221 */ /* 0x000fe20000000000 */
[----:B------:R-:W-:Y:S01]  /*0610*/  FFMA.FTZ R23, R24, R21, R24 ;  /* 0x0000001518177223 */ /* 0x000fe20000010018 */
[----:B------:R-:W-:Y:S01]  /*0620*/  SEL R24, R7, RZ, !P0 ;  /* 0x000000ff07187207 */ /* 0x000fe20004000000 */
[-C--:B------:R-:W-:Y:S01]  /*0630*/  FFMA.FTZ R7, R34, -R33.reuse, 0.10546888411045074463 ;  /* 0x3dd8001222077423 */ /* 0x080fe20000010821 */
[----:B------:R-:W-:Y:S01]  /*0640*/  FFMA.FTZ R27, R32, -R33, 0.10546888411045074463 ;  /* 0x3dd80012201b7423 */ /* 0x000fe20000010821 */
[----:B------:R-:W-:Y:S01]  /*0650*/  SEL R19, R5, RZ, !P0 ;  /* 0x000000ff05137207 */ /* 0x000fe20004000000 */
[----:B------:R-:W-:Y:S01]  /*0660*/  FMUL R4, R18, 1.4426950216293334961 ;  /* 0x3fb8aa3b12047820 */ /* 0x000fe20000400000 */
[----:B------:R-:W-:Y:S01]  /*0670*/  FFMA.FTZ R7, R34, R7, -0.13229703903198242188 ;  /* 0xbe0778e022077423 */ /* 0x000fe20000010007 */
[----:B------:R-:W-:Y:S01]  /*0680*/  FFMA.FTZ R27, R32, R27, -0.13229703903198242188 ;  /* 0xbe0778e0201b7423 */ /* 0x000fe2000001001b */
[----:B------:R-:W-:Y:S01]  /*0690*/  SEL R21, R6, RZ, !P0 ;  /* 0x000000ff06157207 */ /* 0x000fe20004000000 */
[----:B------:R-:W-:Y:S01]  /*06a0*/  FMUL R5, R19, 1.4426950216293334961 ;  /* 0x3fb8aa3b13057820 */ /* 0x000fe20000400000 */
[----:B------:R-:W-:Y:S01]  /*06b0*/  FFMA.FTZ R7, R34, R7, 0.14491446316242218018 ;  /* 0x3e14647522077423 */ /* 0x000fe20000010007 */
[----:B------:R-:W-:Y:S01]  /*06c0*/  FFMA.FTZ R29, R32, R27, 0.14491446316242218018 ;  /* 0x3e146475201d7423 */ /* 0x000fe2000001001b */
[----:B------:R-:W-:Y:S01]  /*06d0*/  FMUL R25, R24, 1.4426950216293334961 ;  /* 0x3fb8aa3b18197820 */ /* 0x000fe20000400000 */
[----:B------:R-:W-:Y:S01]  /*06e0*/  FMUL R6, R21, 1.4426950216293334961 ;  /* 0x3fb8aa3b15067820 */ /* 0x000fe20000400000 */
[----:B------:R-:W-:Y:S01]  /*06f0*/  FFMA.FTZ R27, R34, R7, -0.16641564667224884033 ;  /* 0xbe2a68dd221b7423 */ /* 0x000fe20000010007 */
[----:B------:R-:W-:Y:S01]  /*0700*/  FFMA.FTZ R7, R30, -R33, 0.10546888411045074463 ;  /* 0x3dd800121e077423 */ /* 0x000fe20000010821 */
[----:B------:R-:W-:Y:S01]  /*0710*/  FSETP.GEU.AND P1, PT, R4, -126, PT ;  /* 0xc2fc00000400780b */ /* 0x000fe20003f2e000 */
[----:B------:R-:W-:Y:S01]  /*0720*/  FFMA.FTZ R29, R32, R29, -0.16641564667224884033 ;  /* 0xbe2a68dd201d7423 */ /* 0x000fe2000001001d */
[----:B------:R-:W-:Y:S01]  /*0730*/  FFMA.FTZ R27, R34, R27, 0.19988867640495300293 ;  /* 0x3e4caf9e221b7423 */ /* 0x000fe2000001001b */
[----:B------:R-:W-:Y:S01]  /*0740*/  FSETP.GEU.AND P2, PT, R5, -126, PT ;  /* 0xc2fc00000500780b */ /* 0x000fe20003f4e000 */
[----:B------:R-:W-:Y:S01]  /*0750*/  FFMA.FTZ R7, R30, R7, -0.13229703903198242188 ;  /* 0xbe0778e01e077423 */ /* 0x000fe20000010007 */
[----:B------:R-:W-:Y:S01]  /*0760*/  FSETP.GEU.AND P3, PT, R6, -126, PT ;  /* 0xc2fc00000600780b */ /* 0x000fe20003f6e000 */
[----:B------:R-:W-:Y:S01]  /*0770*/  FFMA.FTZ R27, R34, R27, -0.25000196695327758789 ;  /* 0xbe800042221b7423 */ /* 0x000fe2000001001b */
[----:B------:R-:W-:Y:S01]  /*0780*/  FSETP.GEU.AND P4, PT, R25, -126, PT ;  /* 0xc2fc00001900780b */ /* 0x000fe20003f8e000 */
[----:B------:R-:W-:Y:S01]  /*0790*/  FFMA.FTZ R7, R30, R7, 0.14491446316242218018 ;  /* 0x3e1464751e077423 */ /* 0x000fe20000010007 */
[----:B------:R-:W-:Y:S01]  /*07a0*/  FFMA.FTZ R29, R32, R29, 0.19988867640495300293 ;  /* 0x3e4caf9e201d7423 */ /* 0x000fe2000001001d */
[----:B------:R-:W-:Y:S01]  /*07b0*/  FFMA.FTZ R27, R34, R27, 0.33333510160446166992 ;  /* 0x3eaaaae6221b7423 */ /* 0x000fe2000001001b */
[----:B------:R-:W-:Y:S01]  /*07c0*/  I2FP.F32.S32 R28, R28 ;  /* 0x0000001c001c7245 */ /* 0x000fe20000201400 */
[----:B------:R-:W-:Y:S01]  /*07d0*/  FFMA.FTZ R7, R30, R7, -0.16641564667224884033 ;  /* 0xbe2a68dd1e077423 */ /* 0x000fe20000010007 */
[----:B------:R-:W-:Y:S01]  /*07e0*/  @!P1 FMUL R4, R4, 0.5 ;  /* 0x3f00000004049820 */ /* 0x000fe20000400000 */
[----:B------:R-:W-:Y:S01]  /*07f0*/  FFMA.FTZ R27, R34, R27, -0.5 ;  /* 0xbf000000221b7423 */ /* 0x000fe2000001001b */
[----:B------:R-:W-:Y:S01]  /*0800*/  FFMA.FTZ R29, R32, R29, -0.25000196695327758789 ;  /* 0xbe800042201d7423 */ /* 0x000fe2000001001d */
[----:B------:R-:W-:Y:S01]  /*0810*/  @!P2 FMUL R5, R5, 0.5 ;  /* 0x3f0000000505a820 */ /* 0x000fe20000400000 */
[----:B------:R-:W-:Y:S01]  /*0820*/  FFMA.FTZ R7, R30, R7, 0.19988867640495300293 ;  /* 0x3e4caf9e1e077423 */ /* 0x000fe20000010007 */
[----:B------:R-:W-:Y:S01]  /*0830*/  FMUL R27, R34, R27 ;  /* 0x0000001b221b7220 */ /* 0x000fe20000400000 */
[----:B------:R-:W-:Y:S01]  /*0840*/  @!P3 FMUL R6, R6, 0.5 ;  /* 0x3f0000000606b820 */ /* 0x000fe20000400000 */
[----:B------:R-:W-:Y:S01]  /*0850*/  @!P4 FMUL R25, R25, 0.5 ;  /* 0x3f0000001919c820 */ /* 0x000fe20000400000 */
[----:B------:R-:W-:Y:S01]  /*0860*/  FFMA.FTZ R7, R30, R7, -0.25000196695327758789 ;  /* 0xbe8000421e077423 */ /* 0x000fe20000010007 */
[----:B------:R-:W-:Y:S01]  /*0870*/  FFMA.FTZ R34, R34, R27, R34 ;  /* 0x0000001b22227223 */ /* 0x000fe20000010022 */
[----:B------:R-:W-:Y:S01]  /*0880*/  I2FP.F32.S32 R27, R17 ;  /* 0x00000011001b7245 */ /* 0x000fe20000201400 */
[----:B------:R-:W1:Y:S01]  /*0890*/  MUFU.EX2 R4, R4 ;  /* 0x0000000400047308 */ /* 0x000e620000000800 */
[----:B------:R-:W-:Y:S01]  /*08a0*/  FFMA.FTZ R29, R32, R29, 0.33333510160446166992 ;  /* 0x3eaaaae6201d7423 */ /* 0x000fe2000001001d */
[----:B------:R-:W-:Y:S01]  /*08b0*/  FFMA.FTZ R7, R30, R7, 0.33333510160446166992 ;  /* 0x3eaaaae61e077423 */ /* 0x000fe20000010007 */
[----:B------:R-:W-:Y:S01]  /*08c0*/  I2FP.F32.S32 R22, R22 ;  /* 0x0000001600167245 */ /* 0x000fe20000201400 */
[----:B------:R-:W-:Y:S01]  /*08d0*/  FMUL R28, R28, 1.1920928955078125e-07 ;  /* 0x340000001c1c7820 */ /* 0x000fe20000400000 */
[----:B------:R-:W-:Y:S01]  /*08e0*/  FFMA.FTZ R29, R32, R29, -0.5 ;  /* 0xbf000000201d7423 */ /* 0x000fe2000001001d */
[----:B------:R-:W-:Y:S01]  /*08f0*/  FFMA.FTZ R7, R30, R7, -0.5 ;  /* 0xbf0000001e077423 */ /* 0x000fe20000010007 */
[----:B------:R-:W-:Y:S01]  /*0900*/  FFMA.FTZ R23, R26, 0.69314718246459960938, R23 ;  /* 0x3f3172181a177823 */ /* 0x000fe20000010017 */
[----:B------:R-:W2:Y:S01]  /*0910*/  MUFU.EX2 R5, R5 ;  /* 0x0000000500057308 */ /* 0x000ea20000000800 */
[----:B------:R-:W-:Y:S01]  /*0920*/  FMUL R29, R32, R29 ;  /* 0x0000001d201d7220 */ /* 0x000fe20000400000 */
[----:B------:R-:W-:Y:S01]  /*0930*/  FMUL R7, R30, R7 ;  /* 0x000000071e077220 */ /* 0x000fe20000400000 */
[----:B------:R-:W-:-:S02]  /*0940*/  FMUL R22, R22, 1.1920928955078125e-07 ;  /* 0x3400000016167820 */ /* 0x000fc40000400000 */
[----:B------:R-:W-:Y:S01]  /*0950*/  FFMA.FTZ R31, R32, R29, R32 ;  /* 0x0000001d201f7223 */ /* 0x000fe20000010020 */
[----:B------:R-:W-:Y:S01]  /*0960*/  FMUL R29, R27, 1.1920928955078125e-07 ;  /* 0x340000001b1d7820 */ /* 0x000fe20000400000 */
[----:B------:R-:W-:Y:S01]  /*0970*/  FFMA.FTZ R27, R30, R7, R30 ;  /* 0x000000071e1b7223 */ /* 0x000fe2000001001e */
[----:B------:R-:W3:Y:S01]  /*0980*/  MUFU.EX2 R6, R6 ;  /* 0x0000000600067308 */ /* 0x000ee20000000800 */
[----:B-1----:R-:W-:Y:S01]  /*0990*/  @!P1 FMUL R4, R4, R4 ;  /* 0x0000000404049220 */ /* 0x002fe20000400000 */
[----:B------:R-:W-:Y:S01]  /*09a0*/  FFMA.FTZ R26, R29, 0.69314718246459960938, R34 ;  /* 0x3f3172181d1a7823 */ /* 0x000fe20000010022 */
[----:B------:R-:W-:Y:S01]  /*09b0*/  FFMA.FTZ R7, R28, 0.69314718246459960938, R31 ;  /* 0x3f3172181c077823 */ /* 0x000fe2000001001f */
[----:B------:R-:W-:Y:S01]  /*09c0*/  ISETP.GE.U32.AND P1, PT, R11, 0x7f800000, PT ;  /* 0x7f8000000b00780c */ /* 0x000fe20003f26070 */
[----:B------:R-:W-:Y:S01]  /*09d0*/  FADD.FTZ.RZ R28, R4, 1 ;  /* 0x3f800000041c7421 */ /* 0x000fe2000001c000 */
[----:B--2---:R-:W-:Y:S02]  /*09e0*/  @!P2 FMUL R5, R5, R5 ;  /* 0x000000050505a220 */ /* 0x004fe40000400000 */
[----:B------:R1:W2:Y:S01]  /*09f0*/  MUFU.EX2 R17, R25 ;  /* 0x0000001900117308 */ /* 0x0002a20000000800 */
[----:B------:R-:W-:Y:S01]  /*0a00*/  ISETP.GE.U32.AND P2, PT, R14, 0x7f800000, PT ;  /* 0x7f8000000e00780c */ /* 0x000fe20003f46070 */
[----:B------:R-:W-:Y:S01]  /*0a10*/  FADD.FTZ.RZ R29, R5, 1 ;  /* 0x3f800000051d7421 */ /* 0x000fe2000001c000 */
[----:B---3--:R-:W-:Y:S01]  /*0a20*/  @!P3 FMUL R6, R6, R6 ;  /* 0x000000060606b220 */ /* 0x008fe20000400000 */
[----:B------:R-:W-:Y:S01]  /*0a30*/  ISETP.GE.U32.AND P3, PT, R15, 0x7f800000, PT ;  /* 0x7f8000000f00780c */ /* 0x000fe20003f66070 */
[----:B-1----:R-:W-:-:S02]  /*0a40*/  FFMA.FTZ R25, R22, 0.69314718246459960938, R27 ;  /* 0x3f31721816197823 */ /* 0x002fc4000001001b */
[----:B------:R-:W-:Y:S01]  /*0a50*/  FADD.FTZ.RZ R30, R6, 1 ;  /* 0x3f800000061e7421 */ /* 0x000fe2000001c000 */
[----:B--2---:R-:W-:-:S04]  /*0a60*/  @!P4 FMUL R17, R17, R17 ;  /* 0x000000111111c220 */ /* 0x004fc80000400000 */
[----:B------:R-:W-:Y:S01]  /*0a70*/  FADD.FTZ.RZ R31, R17, 1 ;  /* 0x3f800000111f7421 */ /* 0x000fe2000001c000 */
[----:B------:R-:W-:Y:S06]  /*0a80*/  @!P5 BRA `(.L_x_1) ;  /* 0x000000000014d947 */ /* 0x000fec0003800000 */
[C---:B------:R-:W-:Y:S02]  /*0a90*/  ISETP.GE.AND P4, PT, R13.reuse, -0x407fffff, PT ;  /* 0xbf8000010d00780c */ /* 0x040fe40003f86270 */
[----:B------:R-:W-:-:S11]  /*0aa0*/  FSETP.NEU.AND P5, PT, R13, RZ, PT ;  /* 0x000000ff0d00720b */ /* 0x000fd60003fad000 */
[----:B------:R-:W-:-:S05]  /*0ab0*/  @P4 MOV R22, 0x7f800000 ;  /* 0x7f80000000164802 */ /* 0x000fca0000000f00 */
[----:B------:R-:W-:-:S05]  /*0ac0*/  @P4 FFMA.FTZ R25, R13, R22, +INF ;  /* 0x7f8000000d194423 */ /* 0x000fca0000010016 */
[----:B------:R-:W-:-:S07]  /*0ad0*/  FSEL R25, R25, -RZ, P5 ;  /* 0x800000ff19197208 */ /* 0x000fce0002800000 */
.L_x_1:
[----:B------:R-:W-:Y:S05]  /*0ae0*/  BSYNC B0 ;  /* 0x0000000000007941 */ /* 0x000fea0003800000 */
.L_x_0:
[----:B------:R-:W-:Y:S04]  /*0af0*/  BSSY B0, `(.L_x_2) ;  /* 0x0000007000007945 */ /* 0x000fe80003800000 */
[----:B------:R-:W-:Y:S05]  /*0b00*/  @!P1 BRA `(.L_x_3) ;  /* 0x0000000000149947 */ /* 0x000fea0003800000 */
[C---:B------:R-:W-:Y:S02]  /*0b10*/  ISETP.GE.AND P1, PT, R11.reuse, -0x407fffff, PT ;  /* 0xbf8000010b00780c */ /* 0x040fe40003f26270 */
[----:B------:R-:W-:-:S11]  /*0b20*/  FSETP.NEU.AND P4, PT, R11, RZ, PT ;  /* 0x000000ff0b00720b */ /* 0x000fd60003f8d000 */
[----:B------:R-:W-:-:S05]  /*0b30*/  @P1 MOV R22, 0x7f800000 ;  /* 0x7f80000000161802 */ /* 0x000fca0000000f00 */
[----:B------:R-:W-:-:S05]  /*0b40*/  @P1 FFMA.FTZ R23, R11, R22, +INF ;  /* 0x7f8000000b171423 */ /* 0x000fca0000010016 */
[----:B------:R-:W-:-:S07]  /*0b50*/  FSEL R23, R23, -RZ, P4 ;  /* 0x800000ff17177208 */ /* 0x000fce0002000000 */
.L_x_3:
[----:B------:R-:W-:Y:S05]  /*0b60*/  BSYNC B0 ;  /* 0x0000000000007941 */ /* 0x000fea0003800000 */
.L_x_2:
[----:B------:R-:W-:Y:S04]  /*0b70*/  BSSY B0, `(.L_x_4) ;  /* 0x0000007000007945 */ /* 0x000fe80003800000 */
[----:B------:R-:W-:Y:S05]  /*0b80*/  @!P2 BRA `(.L_x_5) ;  /* 0x000000000014a947 */ /* 0x000fea0003800000 */
[C---:B------:R-:W-:Y:S02]  /*0b90*/  ISETP.GE.AND P1, PT, R14.reuse, -0x407fffff, PT ;  /* 0xbf8000010e00780c */ /* 0x040fe40003f26270 */
[----:B------:R-:W-:-:S11]  /*0ba0*/  FSETP.NEU.AND P2, PT, R14, RZ, PT ;  /* 0x000000ff0e00720b */ /* 0x000fd60003f4d000 */
[----:B------:R-:W-:-:S05]  /*0bb0*/  @P1 MOV R11, 0x7f800000 ;  /* 0x7f800000000b1802 */ /* 0x000fca0000000f00 */
[----:B------:R-:W-:-:S05]  /*0bc0*/  @P1 FFMA.FTZ R26, R14, R11, +INF ;  /* 0x7f8000000e1a1423 */ /* 0x000fca000001000b */
[----:B------:R-:W-:-:S07]  /*0bd0*/  FSEL R26, R26, -RZ, P2 ;  /* 0x800000ff1a1a7208 */ /* 0x000fce0001000000 */
.L_x_5:
[----:B------:R-:W-:Y:S05]  /*0be0*/  BSYNC B0 ;  /* 0x0000000000007941 */ /* 0x000fea0003800000 */
.L_x_4:
[----:B------:R-:W-:Y:S04]  /*0bf0*/  BSSY B0, `(.L_x_6) ;  /* 0x0000007000007945 */ /* 0x000fe80003800000 */
[----:B------:R-:W-:Y:S05]  /*0c00*/  @!P3 BRA `(.L_x_7) ;  /* 0x000000000014b947 */ /* 0x000fea0003800000 */
[C---:B------:R-:W-:Y:S02]  /*0c10*/  ISETP.GE.AND P1, PT, R15.reuse, -0x407fffff, PT ;  /* 0xbf8000010f00780c */ /* 0x040fe40003f26270 */
[----:B------:R-:W-:-:S11]  /*0c20*/  FSETP.NEU.AND P2, PT, R15, RZ, PT ;  /* 0x000000ff0f00720b */ /* 0x000fd60003f4d000 */
[----:B------:R-:W-:-:S05]  /*0c30*/  @P1 MOV R14, 0x7f800000 ;  /* 0x7f800000000e1802 */ /* 0x000fca0000000f00 */
[----:B------:R-:W-:-:S05]  /*0c40*/  @P1 FFMA.FTZ R7, R15, R14, +INF ;  /* 0x7f8000000f071423 */ /* 0x000fca000001000e */
[----:B------:R-:W-:-:S07]  /*0c50*/  FSEL R7, R7, -RZ, P2 ;  /* 0x800000ff07077208 */ /* 0x000fce0001000000 */
.L_x_7:
[----:B------:R-:W-:Y:S05]  /*0c60*/  BSYNC B0 ;  /* 0x0000000000007941 */ /* 0x000fea0003800000 */
.L_x_6:
[----:B------:R-:W-:Y:S01]  /*0c70*/  IADD3 R11, R28, -0x3f400000, RZ ;  /* 0xc0c000001c0b7810 */ /* 0x000fe20007ffe0ff */
[----:B------:R-:W-:Y:S01]  /*0c80*/  BSSY B0, `(.L_x_8) ;  /* 0x0000057000007945 */ /* 0x000fe20003800000 */
[----:B------:R-:W-:Y:S02]  /*0c90*/  IADD3 R14, R29, -0x3f400000, RZ ;  /* 0xc0c000001d0e7810 */ /* 0x000fe40007ffe0ff */
[----:B------:R-:W-:Y:S02]  /*0ca0*/  IADD3 R13, R30, -0x3f400000, RZ ;  /* 0xc0c000001e0d7810 */ /* 0x000fe40007ffe0ff */
[----:B------:R-:W-:Y:S02]  /*0cb0*/  IADD3 R22, R31, -0x3f400000, RZ ;  /* 0xc0c000001f167810 */ /* 0x000fe40007ffe0ff */
[----:B------:R-:W-:Y:S02]  /*0cc0*/  LOP3.LUT R11, R11, 0xff800000, RZ, 0xc0, !PT ;  /* 0xff8000000b0b7812 */ /* 0x000fe400078ec0ff */
[----:B------:R-:W-:-:S02]  /*0cd0*/  LOP3.LUT R14, R14, 0xff800000, RZ, 0xc0, !PT ;  /* 0xff8000000e0e7812 */ /* 0x000fc400078ec0ff */
[----:B------:R-:W-:Y:S02]  /*0ce0*/  LOP3.LUT R13, R13, 0xff800000, RZ, 0xc0, !PT ;  /* 0xff8000000d0d7812 */ /* 0x000fe400078ec0ff */
[----:B------:R-:W-:Y:S02]  /*0cf0*/  LOP3.LUT R22, R22, 0xff800000, RZ, 0xc0, !PT ;  /* 0xff80000016167812 */ /* 0x000fe400078ec0ff */
[----:B------:R-:W-:Y:S02]  /*0d00*/  IADD3 R27, -R11, 0x40800000, RZ ;  /* 0x408000000b1b7810 */ /* 0x000fe40007ffe1ff */
[----:B------:R-:W-:Y:S02]  /*0d10*/  IADD3 R29, -R14, 0x40800000, RZ ;  /* 0x408000000e1d7810 */ /* 0x000fe40007ffe1ff */
[----:B------:R-:W-:Y:S01]  /*0d20*/  IADD3 R31, -R13, 0x40800000, RZ ;  /* 0x408000000d1f7810 */ /* 0x000fe20007ffe1ff */
[-C--:B------:R-:W-:Y:S01]  /*0d30*/  FFMA.FTZ R28, R27, R0.reuse, -1 ;  /* 0xbf8000001b1c7423 */ /* 0x080fe20000010000 */
[----:B------:R-:W-:Y:S01]  /*0d40*/  IADD3 R35, -R22, 0x40800000, RZ ;  /* 0x4080000016237810 */ /* 0x000fe20007ffe1ff */
[-C--:B------:R-:W-:Y:S01]  /*0d50*/  FFMA.FTZ R29, R29, R0.reuse, -1 ;  /* 0xbf8000001d1d7423 */ /* 0x080fe20000010000 */
[----:B------:R-:W-:Y:S01]  /*0d60*/  IADD3 R15, R4, -R11, RZ ;  /* 0x8000000b040f7210 */ /* 0x000fe20007ffe0ff */
[-C--:B------:R-:W-:Y:S01]  /*0d70*/  FFMA.FTZ R31, R31, R0.reuse, -1 ;  /* 0xbf8000001f1f7423 */ /* 0x080fe20000010000 */
[----:B------:R-:W-:Y:S01]  /*0d80*/  IADD3 R32, R5, -R14, RZ ;  /* 0x8000000e05207210 */ /* 0x000fe20007ffe0ff */
[----:B------:R-:W-:Y:S01]  /*0d90*/  FFMA.FTZ R35, R35, R0, -1 ;  /* 0xbf80000023237423 */ /* 0x000fe20000010000 */
[----:B------:R-:W-:Y:S01]  /*0da0*/  IADD3 R30, R6, -R13, RZ ;  /* 0x8000000d061e7210 */ /* 0x000fe20007ffe0ff */
[----:B------:R-:W-:Y:S01]  /*0db0*/  FADD R0, R15, R28 ;  /* 0x0000001c0f007221 */ /* 0x000fe20000000000 */
[----:B------:R-:W-:Y:S01]  /*0dc0*/  IADD3 R34, R17, -R22, RZ ;  /* 0x8000001611227210 */ /* 0x000fe20007ffe0ff */
[----:B------:R-:W-:Y:S01]  /*0dd0*/  FADD R32, R32, R29 ;  /* 0x0000001d20207221 */ /* 0x000fe20000000000 */
[----:B------:R-:W-:Y:S01]  /*0de0*/  ISETP.GE.U32.AND P5, PT, R4, 0x7f800000, PT ;  /* 0x7f8000000400780c */ /* 0x000fe20003fa6070 */
[----:B------:R-:W-:Y:S01]  /*0df0*/  FADD R30, R30, R31 ;  /* 0x0000001f1e1e7221 */ /* 0x000fe20000000000 */
[-C--:B------:R-:W-:Y:S01]  /*0e00*/  FFMA.FTZ R15, R0, -R33.reuse, 0.10546888411045074463 ;  /* 0x3dd80012000f7423 */ /* 0x080fe20000010821 */
[----:B------:R-:W-:Y:S01]  /*0e10*/  FADD R28, R34, R35 ;  /* 0x00000023221c7221 */ /* 0x000fe20000000000 */
[-C--:B------:R-:W-:Y:S01]  /*0e20*/  FFMA.FTZ R27, R32, -R33.reuse, 0.10546888411045074463 ;  /* 0x3dd80012201b7423 */ /* 0x080fe20000010821 */
[----:B------:R-:W-:Y:S01]  /*0e30*/  FFMA.FTZ R29, R30, -R33, 0.10546888411045074463 ;  /* 0x3dd800121e1d7423 */ /* 0x000fe20000010821 */
[----:B------:R-:W-:Y:S01]  /*0e40*/  FFMA.FTZ R15, R0, R15, -0.13229703903198242188 ;  /* 0xbe0778e0000f7423 */ /* 0x000fe2000001000f */
[----:B------:R-:W-:Y:S01]  /*0e50*/  FFMA.FTZ R31, R28, -R33, 0.10546888411045074463 ;  /* 0x3dd800121c1f7423 */ /* 0x000fe20000010821 */
[----:B------:R-:W-:Y:S01]  /*0e60*/  FFMA.FTZ R27, R32, R27, -0.13229703903198242188 ;  /* 0xbe0778e0201b7423 */ /* 0x000fe2000001001b */
[----:B------:R-:W-:Y:S01]  /*0e70*/  FFMA.FTZ R29, R30, R29, -0.13229703903198242188 ;  /* 0xbe0778e01e1d7423 */ /* 0x000fe2000001001d */
[----:B------:R-:W-:Y:S01]  /*0e80*/  FFMA.FTZ R15, R0, R15, 0.14491446316242218018 ;  /* 0x3e146475000f7423 */ /* 0x000fe2000001000f */
[----:B------:R-:W-:Y:S01]  /*0e90*/  FFMA.FTZ R31, R28, R31, -0.13229703903198242188 ;  /* 0xbe0778e01c1f7423 */ /* 0x000fe2000001001f */
[----:B------:R-:W-:Y:S01]  /*0ea0*/  FFMA.FTZ R27, R32, R27, 0.14491446316242218018 ;  /* 0x3e146475201b7423 */ /* 0x000fe2000001001b */
[----:B------:R-:W-:Y:S01]  /*0eb0*/  FFMA.FTZ R29, R30, R29, 0.14491446316242218018 ;  /* 0x3e1464751e1d7423 */ /* 0x000fe2000001001d */
[----:B------:R-:W-:Y:S01]  /*0ec0*/  FFMA.FTZ R15, R0, R15, -0.16641564667224884033 ;  /* 0xbe2a68dd000f7423 */ /* 0x000fe2000001000f */
[----:B------:R-:W-:Y:S01]  /*0ed0*/  FFMA.FTZ R31, R28, R31, 0.14491446316242218018 ;  /* 0x3e1464751c1f7423 */ /* 0x000fe2000001001f */
[----:B------:R-:W-:Y:S01]  /*0ee0*/  FFMA.FTZ R27, R32, R27, -0.16641564667224884033 ;  /* 0xbe2a68dd201b7423 */ /* 0x000fe2000001001b */
[----:B------:R-:W-:Y:S01]  /*0ef0*/  FFMA.FTZ R29, R30, R29, -0.16641564667224884033 ;  /* 0xbe2a68dd1e1d7423 */ /* 0x000fe2000001001d */
[----:B------:R-:W-:Y:S01]  /*0f00*/  FFMA.FTZ R15, R0, R15, 0.19988867640495300293 ;  /* 0x3e4caf9e000f7423 */ /* 0x000fe2000001000f */
[----:B------:R-:W-:Y:S01]  /*0f10*/  FFMA.FTZ R31, R28, R31, -0.16641564667224884033 ;  /* 0xbe2a68dd1c1f7423 */ /* 0x000fe2000001001f */
[----:B------:R-:W-:Y:S01]  /*0f20*/  FFMA.FTZ R27, R32, R27, 0.19988867640495300293 ;  /* 0x3e4caf9e201b7423 */ /* 0x000fe2000001001b */
[----:B------:R-:W-:Y:S01]  /*0f30*/  FFMA.FTZ R29, R30, R29, 0.19988867640495300293 ;  /* 0x3e4caf9e1e1d7423 */ /* 0x000fe2000001001d */
[----:B------:R-:W-:Y:S01]  /*0f40*/  FFMA.FTZ R15, R0, R15, -0.25000196695327758789 ;  /* 0xbe800042000f7423 */ /* 0x000fe2000001000f */
[----:B------:R-:W-:Y:S01]  /*0f50*/  FFMA.FTZ R31, R28, R31, 0.19988867640495300293 ;  /* 0x3e4caf9e1c1f7423 */ /* 0x000fe2000001001f */
[----:B------:R-:W-:Y:S01]  /*0f60*/  FFMA.FTZ R27, R32, R27, -0.25000196695327758789 ;  /* 0xbe800042201b7423 */ /* 0x000fe2000001001b */
[----:B------:R-:W-:Y:S01]  /*0f70*/  FFMA.FTZ R29, R30, R29, -0.25000196695327758789 ;  /* 0xbe8000421e1d7423 */ /* 0x000fe2000001001d */
[----:B------:R-:W-:Y:S01]  /*0f80*/  FFMA.FTZ R15, R0, R15, 0.33333510160446166992 ;  /* 0x3eaaaae6000f7423 */ /* 0x000fe2000001000f */
[----:B------:R-:W-:Y:S01]  /*0f90*/  FFMA.FTZ R31, R28, R31, -0.25000196695327758789 ;  /* 0xbe8000421c1f7423 */ /* 0x000fe2000001001f */
[----:B------:R-:W-:Y:S01]  /*0fa0*/  FFMA.FTZ R27, R32, R27, 0.33333510160446166992 ;  /* 0x3eaaaae6201b7423 */ /* 0x000fe2000001001b */
[----:B------:R-:W-:Y:S01]  /*0fb0*/  FFMA.FTZ R29, R30, R29, 0.33333510160446166992 ;  /* 0x3eaaaae61e1d7423 */ /* 0x000fe2000001001d */
[----:B------:R-:W-:Y:S01]  /*0fc0*/  FFMA.FTZ R15, R0, R15, -0.5 ;  /* 0xbf000000000f7423 */ /* 0x000fe2000001000f */
[----:B------:R-:W-:Y:S01]  /*0fd0*/  FFMA.FTZ R31, R28, R31, 0.33333510160446166992 ;  /* 0x3eaaaae61c1f7423 */ /* 0x000fe2000001001f */
[----:B------:R-:W-:Y:S01]  /*0fe0*/  FFMA.FTZ R27, R32, R27, -0.5 ;  /* 0xbf000000201b7423 */ /* 0x000fe2000001001b */
[----:B------:R-:W-:Y:S01]  /*0ff0*/  FFMA.FTZ R29, R30, R29, -0.5 ;  /* 0xbf0000001e1d7423 */ /* 0x000fe2000001001d */
[----:B------:R-:W-:Y:S01]  /*1000*/  FMUL R15, R0, R15 ;  /* 0x0000000f000f7220 */ /* 0x000fe20000400000 */
[----:B------:R-:W-:Y:S01]  /*1010*/  FFMA.FTZ R31, R28, R31, -0.5 ;  /* 0xbf0000001c1f7423 */ /* 0x000fe2000001001f */
[----:B------:R-:W-:Y:S01]  /*1020*/  FMUL R27, R32, R27 ;  /* 0x0000001b201b7220 */ /* 0x000fe20000400000 */
[----:B------:R-:W-:Y:S01]  /*1030*/  FMUL R29, R30, R29 ;  /* 0x0000001d1e1d7220 */ /* 0x000fe20000400000 */
[----:B------:R-:W-:Y:S01]  /*1040*/  I2FP.F32.S32 R14, R14 ;  /* 0x0000000e000e7245 */ /* 0x000fe20000201400 */
[----:B------:R-:W-:Y:S01]  /*1050*/  FMUL R31, R28, R31 ;  /* 0x0000001f1c1f7220 */ /* 0x000fe20000400000 */
[----:B------:R-:W-:Y:S01]  /*1060*/  I2FP.F32.S32 R13, R13 ;  /* 0x0000000d000d7245 */ /* 0x000fe20000201400 */
[----:B------:R-:W-:Y:S01]  /*1070*/  FFMA.FTZ R0, R0, R15, R0 ;  /* 0x0000000f00007223 */ /* 0x000fe20000010000 */
[----:B------:R-:W-:Y:S01]  /*1080*/  I2FP.F32.S32 R22, R22 ;  /* 0x0000001600167245 */ /* 0x000fe20000201400 */
[----:B------:R-:W-:Y:S01]  /*1090*/  FFMA.FTZ R15, R32, R27, R32 ;  /* 0x0000001b200f7223 */ /* 0x000fe20000010020 */
[----:B------:R-:W-:Y:S01]  /*10a0*/  I2FP.F32.S32 R11, R11 ;  /* 0x0000000b000b7245 */ /* 0x000fe20000201400 */
[----:B------:R-:W-:Y:S01]  /*10b0*/  FFMA.FTZ R30, R30, R29, R30 ;  /* 0x0000001d1e1e7223 */ /* 0x000fe2000001001e */
[----:B------:R-:W-:Y:S01]  /*10c0*/  FFMA.FTZ R32, R28, R31, R28 ;  /* 0x0000001f1c207223 */ /* 0x000fe2000001001c */
[----:B------:R-:W-:Y:S01]  /*10d0*/  FMUL R14, R14, 1.1920928955078125e-07 ;  /* 0x340000000e0e7820 */ /* 0x000fe20000400000 */
[----:B------:R-:W-:Y:S01]  /*10e0*/  FMUL R13, R13, 1.1920928955078125e-07 ;  /* 0x340000000d0d7820 */ /* 0x000fe20000400000 */
[----:B------:R-:W-:Y:S01]  /*10f0*/  FMUL R29, R22, 1.1920928955078125e-07 ;  /* 0x34000000161d7820 */ /* 0x000fe20000400000 */
[----:B------:R-:W-:Y:S01]  /*1100*/  FMUL R27, R11, 1.1920928955078125e-07 ;  /* 0x340000000b1b7820 */ /* 0x000fe20000400000 */
[----:B------:R-:W-:Y:S01]  /*1110*/  FSETP.GT.AND P1, PT, R16, 20, PT ;  /* 0x41a000001000780b */ /* 0x000fe20003f24000 */
[----:B------:R-:W-:Y:S01]  /*1120*/  FFMA.FTZ R28, R14, 0.69314718246459960938, R15 ;  /* 0x3f3172180e1c7823 */ /* 0x000fe2000001000f */
[----:B------:R-:W-:Y:S01]  /*1130*/  ISETP.GE.U32.AND P2, PT, R5, 0x7f800000, PT ;  /* 0x7f8000000500780c */ /* 0x000fe20003f46070 */
[----:B------:R-:W-:Y:S01]  /*1140*/  FFMA.FTZ R22, R13, 0.69314718246459960938, R30 ;  /* 0x3f3172180d167823 */ /* 0x000fe2000001001e */
[----:B------:R-:W-:Y:S01]  /*1150*/  ISETP.GE.U32.AND P3, PT, R6, 0x7f800000, PT ;  /* 0x7f8000000600780c */ /* 0x000fe20003f66070 */
[----:B------:R-:W-:Y:S01]  /*1160*/  FFMA.FTZ R11, R29, 0.69314718246459960938, R32 ;  /* 0x3f3172181d0b7823 */ /* 0x000fe20000010020 */
[----:B------:R-:W-:Y:S01]  /*1170*/  ISETP.GE.U32.AND P4, PT, R17, 0x7f800000, PT ;  /* 0x7f8000001100780c */ /* 0x000fe20003f86070 */
[----:B------:R-:W-:Y:S01]  /*1180*/  FFMA.FTZ R27, R27, 0.69314718246459960938, R0 ;  /* 0x3f3172181b1b7823 */ /* 0x000fe20000010000 */
[----:B------:R-:W-:Y:S11]  /*1190*/  @!P5 BRA `(.L_x_9) ;  /* 0x000000000014d947 */ /* 0x000ff60003800000 */
[C---:B------:R-:W-:Y:S02]  /*11a0*/  ISETP.GE.AND P5, PT, R4.reuse, -0x407fffff, PT ;  /* 0xbf8000010400780c */ /* 0x040fe40003fa6270 */
[----:B------:R-:W-:-:S11]  /*11b0*/  FSETP.NEU.AND P6, PT, R4, RZ, PT ;  /* 0x000000ff0400720b */ /* 0x000fd60003fcd000 */
[----:B------:R-:W-:-:S05]  /*11c0*/  @P5 MOV R13, 0x7f800000 ;  /* 0x7f800000000d5802 */ /* 0x000fca0000000f00 */
[----:B------:R-:W-:-:S05]  /*11d0*/  @P5 FFMA.FTZ R27, R4, R13, +INF ;  /* 0x7f800000041b5423 */ /* 0x000fca000001000d */
[----:B------:R-:W-:-:S07]  /*11e0*/  FSEL R27, R27, -RZ, P6 ;  /* 0x800000ff1b1b7208 */ /* 0x000fce0003000000 */
.L_x_9:
[----:B------:R-:W-:Y:S05]  /*11f0*/  BSYNC B0 ;  /* 0x0000000000007941 */ /* 0x000fea0003800000 */
.L_x_8:
[----:B------:R-:W-:Y:S04]  /*1200*/  BSSY B0, `(.L_x_10) ;  /* 0x0000007000007945 */ /* 0x000fe80003800000 */
[----:B------:R-:W-:Y:S05]  /*1210*/  @!P2 BRA `(.L_x_11) ;  /* 0x000000000014a947 */ /* 0x000fea0003800000 */
[C---:B------:R-:W-:Y:S02]  /*1220*/  ISETP.GE.AND P2, PT, R5.reuse, -0x407fffff, PT ;  /* 0xbf8000010500780c */ /* 0x040fe40003f46270 */
[----:B------:R-:W-:-:S11]  /*1230*/  FSETP.NEU.AND P5, PT, R5, RZ, PT ;  /* 0x000000ff0500720b */ /* 0x000fd60003fad000 */
[----:B------:R-:W-:-:S05]  /*1240*/  @P2 MOV R0, 0x7f800000 ;  /* 0x7f80000000002802 */ /* 0x000fca0000000f00 */
[----:B------:R-:W-:-:S05]  /*1250*/  @P2 FFMA.FTZ R28, R5, R0, +INF ;  /* 0x7f800000051c2423 */ /* 0x000fca0000010000 */
[----:B------:R-:W-:-:S07]  /*1260*/  FSEL R28, R28, -RZ, P5 ;  /* 0x800000ff1c1c7208 */ /* 0x000fce0002800000 */
.L_x_11:
[----:B------:R-:W-:Y:S05]  /*1270*/  BSYNC B0 ;  /* 0x0000000000007941 */ /* 0x000fea0003800000 */
.L_x_10:
[----:B------:R-:W-:Y:S04]  /*1280*/  BSSY B0, `(.L_x_12) ;  /* 0x0000007000007945 */ /* 0x000fe80003800000 */
[----:B------:R-:W-:Y:S05]  /*1290*/  @!P3 BRA `(.L_x_13) ;  /* 0x000000000014b947 */ /* 0x000fea0003800000 */
[C---:B------:R-:W-:Y:S02]  /*12a0*/  ISETP.GE.AND P2, PT, R6.reuse, -0x407fffff, PT ;  /* 0xbf8000010600780c */ /* 0x040fe40003f46270 */
[----:B------:R-:W-:-:S11]  /*12b0*/  FSETP.NEU.AND P3, PT, R6, RZ, PT ;  /* 0x000000ff0600720b */ /* 0x000fd60003f6d000 */
[----:B------:R-:W-:-:S05]  /*12c0*/  @P2 MOV R5, 0x7f800000 ;  /* 0x7f80000000052802 */ /* 0x000fca0000000f00 */
[----:B------:R-:W-:-:S05]  /*12d0*/  @P2 FFMA.FTZ R22, R6, R5, +INF ;  /* 0x7f80000006162423 */ /* 0x000fca0000010005 */
[----:B------:R-:W-:-:S07]  /*12e0*/  FSEL R22, R22, -RZ, P3 ;  /* 0x800000ff16167208 */ /* 0x000fce0001800000 */
.L_x_13:
[----:B------:R-:W-:Y:S05]  /*12f0*/  BSYNC B0 ;  /* 0x0000000000007941 */ /* 0x000fea0003800000 */
.L_x_12:
[----:B------:R-:W-:Y:S04]  /*1300*/  BSSY B0, `(.L_x_14) ;  /* 0x0000007000007945 */ /* 0x000fe80003800000 */
[----:B------:R-:W-:Y:S05]  /*1310*/  @!P4 BRA `(.L_x_15) ;  /* 0x000000000014c947 */ /* 0x000fea0003800000 */
[C---:B------:R-:W-:Y:S02]  /*1320*/  ISETP.GE.AND P2, PT, R17.reuse, -0x407fffff, PT ;  /* 0xbf8000011100780c */ /* 0x040fe40003f46270 */
[----:B------:R-:W-:-:S11]  /*1330*/  FSETP.NEU.AND P3, PT, R17, RZ, PT ;  /* 0x000000ff1100720b */ /* 0x000fd60003f6d000 */
[----:B------:R-:W-:-:S05]  /*1340*/  @P2 MOV R0, 0x7f800000 ;  /* 0x7f80000000002802 */ /* 0x000fca0000000f00 */
[----:B------:R-:W-:-:S05]  /*1350*/  @P2 FFMA.FTZ R11, R17, R0, +INF ;  /* 0x7f800000110b2423 */ /* 0x000fca0000010000 */
[----:B------:R-:W-:-:S07]  /*1360*/  FSEL R11, R11, -RZ, P3 ;  /* 0x800000ff0b0b7208 */ /* 0x000fce0001800000 */
.L_x_15:
[----:B------:R-:W-:Y:S05]  /*1370*/  BSYNC B0 ;  /* 0x0000000000007941 */ /* 0x000fea0003800000 */
.L_x_14:
[----:B------:R-:W-:Y:S01]  /*1380*/  FSEL R13, R16, R25, P1 ;  /* 0x00000019100d7208 */ /* 0x000fe20000800000 */
[----:B------:R-:W-:Y:S01]  /*1390*/  BSSY B0, `(.L_x_16) ;  /* 0x0000018000007945 */ /* 0x000fe20003800000 */
[C---:B------:R-:W-:Y:S02]  /*13a0*/  FSETP.GT.AND P1, PT, R12.reuse, 20, PT ;  /* 0x41a000000c00780b */ /* 0x040fe40003f24000 */
[----:B------:R-:W-:Y:S01]  /*13b0*/  FSETP.GT.AND P3, PT, R3, 20, PT ;  /* 0x41a000000300780b */ /* 0x000fe20003f64000 */
[----:B------:R-:W-:Y:S01]  /*13c0*/  FADD.FTZ R6, |R13|, -RZ ;  /* 0x800000ff0d067221 */ /* 0x000fe20000010200 */
[----:B------:R-:W-:-:S04]  /*13d0*/  FSEL R15, R12, R23, P1 ;  /* 0x000000170c0f7208 */ /* 0x000fc80000800000 */
[----:B------:R-:W-:-:S13]  /*13e0*/  FSETP.GE.AND P2, PT, R6, 0.60000002384185791016, PT ;  /* 0x3f19999a0600780b */ /* 0x000fda0003f46000 */
[----:B------:R-:W-:Y:S05]  /*13f0*/  @!P2 BRA `(.L_x_17) ;  /* 0x000000000028a947 */ /* 0x000fea0003800000 */
[C---:B------:R-:W-:Y:S01]  /*1400*/  FMUL R0, R6.reuse, 2.8853900432586669922 ;  /* 0x4038aa3b06007820 */ /* 0x040fe20000400000 */
[----:B------:R-:W-:Y:S01]  /*1410*/  HFMA2.MMA R5, -RZ, RZ, 1.875, 0 ;  /* 0x3f800000ff057435 */ /* 0x000fe200000001ff */
[----:B------:R-:W-:-:S04]  /*1420*/  FSETP.GE.AND P1, PT, R6, 9.010913848876953125, PT ;  /* 0x41102cb40600780b */ /* 0x000fc80003f26000 */
[----:B------:R-:W1:Y:S02]  /*1430*/  MUFU.EX2 R0, R0 ;  /* 0x0000000000007308 */ /* 0x000e640000000800 */
[----:B-1----:R-:W-:-:S06]  /*1440*/  FADD R4, R0, 1 ;  /* 0x3f80000000047421 */ /* 0x002fcc0000000000 */
[----:B------:R-:W1:Y:S02]  /*1450*/  MUFU.RCP R4, R4 ;  /* 0x0000000400047308 */ /* 0x000e640000001000 */
[----:B-1----:R-:W-:-:S05]  /*1460*/  FFMA.FTZ R5, R4, -2, R5 ;  /* 0xc000000004057823 */ /* 0x002fca0000010005 */
[----:B------:R-:W-:-:S04]  /*1470*/  FSEL R5, R5, 1, !P1 ;  /* 0x3f80000005057808 */ /* 0x000fc80004800000 */
[----:B------:R-:W-:Y:S01]  /*1480*/  LOP3.LUT R13, R5, 0x80000000, R13, 0xf8, !PT ;  /* 0x80000000050d7812 */ /* 0x000fe200078ef80d */
[----:B------:R-:W-:Y:S06]  /*1490*/  BRA `(.L_x_18) ;  /* 0x00000000001c7947 */ /* 0x000fec0003800000 */
.L_x_17:
[----:B------:R-:W-:Y:S01]  /*14a0*/  MOV R0, 0x3c80f082 ;  /* 0x3c80f08200007802 */ /* 0x000fe20000000f00 */
[----:B------:R-:W-:-:S04]  /*14b0*/  FMUL R5, R13, R13 ;  /* 0x0000000d0d057220 */ /* 0x000fc80000400000 */
[----:B------:R-:W-:-:S04]  /*14c0*/  FFMA.FTZ R0, R5, R0, -0.052303962409496307373 ;  /* 0xbd563cae05007423 */ /* 0x000fc80000010000 */
[----:B------:R-:W-:-:S04]  /*14d0*/  FFMA.FTZ R0, R5, R0, 0.1331529766321182251 ;  /* 0x3e08594105007423 */ /* 0x000fc80000010000 */
[----:B------:R-:W-:-:S04]  /*14e0*/  FFMA.FTZ R0, R5, R0, -0.33332768082618713379 ;  /* 0xbeaaa9ed05007423 */ /* 0x000fc80000010000 */
[----:B------:R-:W-:-:S04]  /*14f0*/  FFMA.FTZ R0, R5, R0, RZ ;  /* 0x0000000005007223 */ /* 0x000fc800000100ff */
[----:B------:R-:W-:-:S07]  /*1500*/  FFMA.FTZ R13, R13, R0, R13 ;  /* 0x000000000d0d7223 */ /* 0x000fce000001000d */
.L_x_18:
[----:B------:R-:W-:Y:S05]  /*1510*/  BSYNC B0 ;  /* 0x0000000000007941 */ /* 0x000fea0003800000 */
.L_x_16:
[----:B------:R-:W-:Y:S01]  /*1520*/  FADD.FTZ R6, |R15|, -RZ ;  /* 0x800000ff0f067221 */ /* 0x000fe20000010200 */
[----:B------:R-:W-:Y:S01]  /*1530*/  BSSY B0, `(.L_x_19) ;  /* 0x0000016000007945 */ /* 0x000fe20003800000 */
[----:B------:R-:W-:Y:S02]  /*1540*/  FSETP.GT.AND P2, PT, R2, 20, PT ;  /* 0x41a000000200780b */ /* 0x000fe40003f44000 */
[----:B------:R-:W-:Y:S02]  /*1550*/  FSEL R14, R3, R26, P3 ;  /* 0x0000001a030e7208 */ /* 0x000fe40001800000 */
        /* <DEDUP_REMOVED lines=12> */
.L_x_20:
[----:B------:R-:W-:Y:S01]  /*1620*/  MOV R0, 0x3c80f082 ;  /* 0x3c80f08200007802 */ /* 0x000fe20000000f00 */
[----:B------:R-:W-:-:S04]  /*1630*/  FMUL R5, R15, R15 ;  /* 0x0000000f0f057220 */ /* 0x000fc80000400000 */
[----:B------:R-:W-:-:S04]  /*1640*/  FFMA.FTZ R0, R5, R0, -0.052303962409496307373 ;  /* 0xbd563cae05007423 */ /* 0x000fc80000010000 */
[----:B------:R-:W-:-:S04]  /*1650*/  FFMA.FTZ R0, R5, R0, 0.1331529766321182251 ;  /* 0x3e08594105007423 */ /* 0x000fc80000010000 */
[----:B------:R-:W-:-:S04]  /*1660*/  FFMA.FTZ R0, R5, R0, -0.33332768082618713379 ;  /* 0xbeaaa9ed05007423 */ /* 0x000fc80000010000 */
[----:B------:R-:W-:-:S04]  /*1670*/  FFMA.FTZ R0, R5, R0, RZ ;  /* 0x0000000005007223 */ /* 0x000fc800000100ff */
[----:B------:R-:W-:-:S07]  /*1680*/  FFMA.FTZ R15, R15, R0, R15 ;  /* 0x000000000f0f7223 */ /* 0x000fce000001000f */
.L_x_21:
[----:B------:R-:W-:Y:S05]  /*1690*/  BSYNC B0 ;  /* 0x0000000000007941 */ /* 0x000fea0003800000 */
.L_x_19:
        /* <DEDUP_REMOVED lines=16> */
.L_x_23:
[----:B------:R-:W-:Y:S01]  /*17a0*/  MOV R0, 0x3c80f082 ;  /* 0x3c80f08200007802 */ /* 0x000fe20000000f00 */
[----:B------:R-:W-:-:S04]  /*17b0*/  FMUL R5, R14, R14 ;  /* 0x0000000e0e057220 */ /* 0x000fc80000400000 */
[----:B------:R-:W-:-:S04]  /*17c0*/  FFMA.FTZ R0, R5, R0, -0.052303962409496307373 ;  /* 0xbd563cae05007423 */ /* 0x000fc80000010000 */
[----:B------:R-:W-:-:S04]  /*17d0*/  FFMA.FTZ R0, R5, R0, 0.1331529766321182251 ;  /* 0x3e08594105007423 */ /* 0x000fc80000010000 */
[----:B------:R-:W-:-:S04]  /*17e0*/  FFMA.FTZ R0, R5, R0, -0.33332768082618713379 ;  /* 0xbeaaa9ed05007423 */ /* 0x000fc80000010000 */
[----:B------:R-:W-:-:S04]  /*17f0*/  FFMA.FTZ R5, R5, R0, RZ ;  /* 0x0000000005057223 */ /* 0x000fc800000100ff */
[----:B------:R-:W-:-:S07]  /*1800*/  FFMA.FTZ R14, R14, R5, R14 ;  /* 0x000000050e0e7223 */ /* 0x000fce000001000e */
.L_x_24:
[----:B------:R-:W-:Y:S05]  /*1810*/  BSYNC B0 ;  /* 0x0000000000007941 */ /* 0x000fea0003800000 */
.L_x_22:
        /* <DEDUP_REMOVED lines=16> */
.L_x_26:
[----:B------:R-:W-:Y:S01]  /*1920*/  MOV R0, 0x3c80f082 ;  /* 0x3c80f08200007802 */ /* 0x000fe20000000f00 */
[----:B------:R-:W-:-:S04]  /*1930*/  FMUL R5, R17, R17 ;  /* 0x0000001111057220 */ /* 0x000fc80000400000 */
[----:B------:R-:W-:-:S04]  /*1940*/  FFMA.FTZ R0, R5, R0, -0.052303962409496307373 ;  /* 0xbd563cae05007423 */ /* 0x000fc80000010000 */
[----:B------:R-:W-:-:S04]  /*1950*/  FFMA.FTZ R0, R5, R0, 0.1331529766321182251 ;  /* 0x3e08594105007423 */ /* 0x000fc80000010000 */
[----:B------:R-:W-:-:S04]  /*1960*/  FFMA.FTZ R0, R5, R0, -0.33332768082618713379 ;  /* 0xbeaaa9ed05007423 */ /* 0x000fc80000010000 */
[----:B------:R-:W-:-:S04]  /*1970*/  FFMA.FTZ R0, R5, R0, RZ ;  /* 0x0000000005007223 */ /* 0x000fc800000100ff */
[----:B------:R-:W-:-:S07]  /*1980*/  FFMA.FTZ R17, R17, R0, R17 ;  /* 0x0000000011117223 */ /* 0x000fce0000010011 */
.L_x_27:
[----:B------:R-:W-:Y:S05]  /*1990*/  BSYNC B0 ;  /* 0x0000000000007941 */ /* 0x000fea0003800000 */
.L_x_25:
        /* <DEDUP_REMOVED lines=16> */
.L_x_29:
[----:B------:R-:W-:Y:S01]  /*1aa0*/  MOV R0, 0x3c80f082 ;  /* 0x3c80f08200007802 */ /* 0x000fe20000000f00 */
[----:B------:R-:W-:-:S04]  /*1ab0*/  FMUL R5, R25, R25 ;  /* 0x0000001919057220 */ /* 0x000fc80000400000 */
[----:B------:R-:W-:-:S04]  /*1ac0*/  FFMA.FTZ R0, R5, R0, -0.052303962409496307373 ;  /* 0xbd563cae05007423 */ /* 0x000fc80000010000 */
[----:B------:R-:W-:-:S04]  /*1ad0*/  FFMA.FTZ R0, R5, R0, 0.1331529766321182251 ;  /* 0x3e08594105007423 */ /* 0x000fc80000010000 */
[----:B------:R-:W-:-:S04]  /*1ae0*/  FFMA.FTZ R0, R5, R0, -0.33332768082618713379 ;  /* 0xbeaaa9ed05007423 */ /* 0x000fc80000010000 */
[----:B------:R-:W-:-:S04]  /*1af0*/  FFMA.FTZ R0, R5, R0, RZ ;  /* 0x0000000005007223 */ /* 0x000fc800000100ff */
[----:B------:R-:W-:-:S07]  /*1b00*/  FFMA.FTZ R25, R25, R0, R25 ;  /* 0x0000000019197223 */ /* 0x000fce0000010019 */
.L_x_30:
[----:B------:R-:W-:Y:S05]  /*1b10*/  BSYNC B0 ;  /* 0x0000000000007941 */ /* 0x000fea0003800000 */
.L_x_28:
        /* <DEDUP_REMOVED lines=16> */
.L_x_32:
[----:B------:R-:W-:Y:S01]  /*1c20*/  MOV R0, 0x3c80f082 ;  /* 0x3c80f08200007802 */ /* 0x000fe20000000f00 */
[----:B------:R-:W-:-:S04]  /*1c30*/  FMUL R5, R28, R28 ;  /* 0x0000001c1c057220 */ /* 0x000fc80000400000 */
[----:B------:R-:W-:-:S04]  /*1c40*/  FFMA.FTZ R0, R5, R0, -0.052303962409496307373 ;  /* 0xbd563cae05007423 */ /* 0x000fc80000010000 */
[----:B------:R-:W-:-:S04]  /*1c50*/  FFMA.FTZ R0, R5, R0, 0.1331529766321182251 ;  /* 0x3e08594105007423 */ /* 0x000fc80000010000 */
[----:B------:R-:W-:-:S04]  /*1c60*/  FFMA.FTZ R0, R5, R0, -0.33332768082618713379 ;  /* 0xbeaaa9ed05007423 */ /* 0x000fc80000010000 */
[----:B------:R-:W-:-:S04]  /*1c70*/  FFMA.FTZ R5, R5, R0, RZ ;  /* 0x0000000005057223 */ /* 0x000fc800000100ff */
[----:B------:R-:W-:-:S07]  /*1c80*/  FFMA.FTZ R28, R28, R5, R28 ;  /* 0x000000051c1c7223 */ /* 0x000fce000001001c */
.L_x_33:
[----:B------:R-:W-:Y:S05]  /*1c90*/  BSYNC B0 ;  /* 0x0000000000007941 */ /* 0x000fea0003800000 */
.L_x_31:
[----:B------:R-:W-:Y:S01]  /*1ca0*/  FADD.FTZ R6, |R34|, -RZ ;  /* 0x800000ff22067221 */ /* 0x000fe20000010200 */
[----:B------:R-:W-:Y:S01]  /*1cb0*/  BSSY B0, `(.L_x_34) ;  /* 0x0000015000007945 */ /* 0x000fe20003800000 */
[----:B------:R-:W-:-:S03]  /*1cc0*/  FSEL R35, R24, R11, P2 ;  /* 0x0000000b18237208 */ /* 0x000fc60001000000 */
        /* <DEDUP_REMOVED lines=12> */
.L_x_35:
[----:B------:R-:W-:Y:S01]  /*1d90*/  MOV R0, 0x3c80f082 ;  /* 0x3c80f08200007802 */ /* 0x000fe20000000f00 */
[----:B------:R-:W-:-:S04]  /*1da0*/  FMUL R5, R34, R34 ;  /* 0x0000002222057220 */ /* 0x000fc80000400000 */
[----:B------:R-:W-:-:S04]  /*1db0*/  FFMA.FTZ R0, R5, R0, -0.052303962409496307373 ;  /* 0xbd563cae05007423 */ /* 0x000fc80000010000 */
[----:B------:R-:W-:-:S04]  /*1dc0*/  FFMA.FTZ R0, R5, R0, 0.1331529766321182251 ;  /* 0x3e08594105007423 */ /* 0x000fc80000010000 */
[----:B------:R-:W-:-:S04]  /*1dd0*/  FFMA.FTZ R0, R5, R0, -0.33332768082618713379 ;  /* 0xbeaaa9ed05007423 */ /* 0x000fc80000010000 */
[----:B------:R-:W-:-:S04]  /*1de0*/  FFMA.FTZ R5, R5, R0, RZ ;  /* 0x0000000005057223 */ /* 0x000fc800000100ff */
[----:B------:R-:W-:-:S07]  /*1df0*/  FFMA.FTZ R34, R34, R5, R34 ;  /* 0x0000000522227223 */ /* 0x000fce0000010022 */
.L_x_36:
[----:B------:R-:W-:Y:S05]  /*1e00*/  BSYNC B0 ;  /* 0x0000000000007941 */ /* 0x000fea0003800000 */
.L_x_34:
[----:B------:R-:W-:Y:S01]  /*1e10*/  FADD.FTZ R6, |R35|, -RZ ;  /* 0x800000ff23067221 */ /* 0x000fe20000010200 */
[----:B------:R-:W-:Y:S01]  /*1e20*/  BSSY B0, `(.L_x_37) ;  /* 0x0000016000007945 */ /* 0x000fe20003800000 */
[----:B------:R-:W-:Y:S02]  /*1e30*/  SHF.R.S32.HI R7, RZ, 0x1f, R8 ;  /* 0x0000001fff077819 */ /* 0x000fe40000011408 */
[----:B------:R-:W-:Y:S02]  /*1e40*/  SHF.R.S32.HI R22, RZ, 0x1f, R9 ;  /* 0x0000001fff167819 */ /* 0x000fe40000011409 */
        /* <DEDUP_REMOVED lines=12> */
.L_x_38:
[----:B------:R-:W-:Y:S01]  /*1f10*/  MOV R0, 0x3c80f082 ;  /* 0x3c80f08200007802 */ /* 0x000fe20000000f00 */
[----:B------:R-:W-:-:S04]  /*1f20*/  FMUL R5, R35, R35 ;  /* 0x0000002323057220 */ /* 0x000fc80000400000 */
[----:B------:R-:W-:-:S04]  /*1f30*/  FFMA.FTZ R0, R5, R0, -0.052303962409496307373 ;  /* 0xbd563cae05007423 */ /* 0x000fc80000010000 */
[----:B------:R-:W-:-:S04]  /*1f40*/  FFMA.FTZ R0, R5, R0, 0.1331529766321182251 ;  /* 0x3e08594105007423 */ /* 0x000fc80000010000 */
[----:B------:R-:W-:-:S04]  /*1f50*/  FFMA.FTZ R0, R5, R0, -0.33332768082618713379 ;  /* 0xbeaaa9ed05007423 */ /* 0x000fc80000010000 */
[----:B------:R-:W-:-:S04]  /*1f60*/  FFMA.FTZ R0, R5, R0, RZ ;  /* 0x0000000005007223 */ /* 0x000fc800000100ff */
[----:B------:R-:W-:-:S07]  /*1f70*/  FFMA.FTZ R35, R35, R0, R35 ;  /* 0x0000000023237223 */ /* 0x000fce0000010023 */
.L_x_39:
[----:B------:R-:W-:Y:S05]  /*1f80*/  BSYNC B0 ;  /* 0x0000000000007941 */ /* 0x000fea0003800000 */
.L_x_37:
[----:B------:R-:W-:Y:S01]  /*1f90*/  ISETP.GT.AND P1, PT, R10, 0x3f, PT ;  /* 0x0000003f0a00780c */ /* 0x000fe20003f24270 */
[----:B------:R-:W-:Y:S01]  /*1fa0*/  ULDC.64 UR6, c[0x0][0x218] ;  /* 0x0000860000067ab9 */ /* 0x000fe20000000a00 */
[----:B------:R-:W-:Y:S02]  /*1fb0*/  CS2R R4, SRZ ;  /* 0x0000000000047805 */ /* 0x000fe4000001ff00 */
[----:B------:R-:W-:-:S04]  /*1fc0*/  LEA R26, P2, R8, UR6, 0x2 ;  /* 0x00000006081a7c11 */ /* 0x000fc8000f8410ff */
[----:B------:R-:W-:Y:S02]  /*1fd0*/  LEA.HI.X R27, R8, UR7, R7, 0x2, P2 ;  /* 0x00000007081b7c11 */ /* 0x000fe400090f1407 */
[----:B------:R-:W-:-:S06]  /*1fe0*/  CS2R R6, SRZ ;  /* 0x0000000000067805 */ /* 0x000fcc000001ff00 */
[----:B------:R-:W2:Y:S01]  /*1ff0*/  @P1 LDG.E.EL.128 R4, desc[UR4][R26.64+-0x100] ;  /* 0xffff00041a041981 */ /* 0x000ea2000c2e1d00 */
[C---:B------:R-:W-:Y:S02]  /*2000*/  LEA R30, P2, R9.reuse, UR6, 0x2 ;  /* 0x00000006091e7c11 */ /* 0x040fe4000f8410ff */
[----:B------:R-:W-:Y:S02]  /*2010*/  CS2R R10, SRZ ;  /* 0x00000000000a7805 */ /* 0x000fe4000001ff00 */
[----:B------:R-:W-:Y:S02]  /*2020*/  LEA.HI.X R31, R9, UR7, R22, 0x2, P2 ;  /* 0x00000007091f7c11 */ /* 0x000fe400090f1416 */
[----:B------:R-:W-:-:S06]  /*2030*/  CS2R R8, SRZ ;  /* 0x0000000000087805 */ /* 0x000fcc000001ff00 */
[----:B------:R1:W3:Y:S01]  /*2040*/  @P1 LDG.E.EL.128 R8, desc[UR4][R30.64+-0x100] ;  /* 0xffff00041e081981 */ /* 0x0002e2000c2e1d00 */
[----:B------:R-:W-:Y:S01]  /*2050*/  BSSY B0, `(.L_x_40) ;  /* 0x0000083000007945 */ /* 0x000fe20003800000 */
[----:B--2---:R-:W-:Y:S02]  /*2060*/  SEL R23, R5, RZ, P1 ;  /* 0x000000ff05177207 */ /* 0x004fe40000800000 */
[----:B------:R-:W-:Y:S02]  /*2070*/  SEL R22, R4, RZ, P1 ;  /* 0x000000ff04167207 */ /* 0x000fe40000800000 */
[----:B------:R-:W-:Y:S01]  /*2080*/  SEL R26, R6, RZ, P1 ;  /* 0x000000ff061a7207 */ /* 0x000fe20000800000 */
[----:B------:R-:W-:Y:S01]  /*2090*/  FMUL R4, R23, 1.4426950216293334961 ;  /* 0x3fb8aa3b17047820 */ /* 0x000fe20000400000 */
[----:B------:R-:W-:Y:S01]  /*20a0*/  SEL R27, R7, RZ, P1 ;  /* 0x000000ff071b7207 */ /* 0x000fe20000800000 */
[----:B------:R-:W-:Y:S02]  /*20b0*/  FMUL R0, R22, 1.4426950216293334961 ;  /* 0x3fb8aa3b16007820 */ /* 0x000fe40000400000 */
[----:B------:R-:W-:Y:S01]  /*20c0*/  FMUL R6, R26, 1.4426950216293334961 ;  /* 0x3fb8aa3b1a067820 */ /* 0x000fe20000400000 */
[----:B------:R-:W-:Y:S01]  /*20d0*/  FSETP.GEU.AND P3, PT, R4, -126, PT ;  /* 0xc2fc00000400780b */ /* 0x000fe20003f6e000 */
[----:B------:R-:W-:Y:S01]  /*20e0*/  FMUL R39, R27, 1.4426950216293334961 ;  /* 0x3fb8aa3b1b277820 */ /* 0x000fe20000400000 */
[----:B------:R-:W-:-:S02]  /*20f0*/  FSETP.GEU.AND P2, PT, R0, -126, PT ;  /* 0xc2fc00000000780b */ /* 0x000fc40003f4e000 */
[----:B------:R-:W-:Y:S02]  /*2100*/  FSETP.GEU.AND P4, PT, R6, -126, PT ;  /* 0xc2fc00000600780b */ /* 0x000fe40003f8e000 */
[----:B------:R-:W-:-:S07]  /*2110*/  FSETP.GEU.AND P5, PT, R39, -126, PT ;  /* 0xc2fc00002700780b */ /* 0x000fce0003fae000 */
[----:B------:R-:W-:Y:S02]  /*2120*/  @!P3 FMUL R4, R4, 0.5 ;  /* 0x3f0000000404b820 */ /* 0x000fe40000400000 */
[----:B------:R-:W-:Y:S02]  /*2130*/  @!P2 FMUL R0, R0, 0.5 ;  /* 0x3f0000000000a820 */ /* 0x000fe40000400000 */
[----:B------:R2:W4:Y:S01]  /*2140*/  MUFU.EX2 R5, R4 ;  /* 0x0000000400057308 */ /* 0x0005220000000800 */
[----:B------:R-:W-:Y:S01]  /*2150*/  @!P4 FMUL R6, R6, 0.5 ;  /* 0x3f0000000606c820 */ /* 0x000fe20000400000 */
[----:B------:R-:W-:-:S06]  /*2160*/  @!P5 FMUL R39, R39, 0.5 ;  /* 0x3f0000002727d820 */ /* 0x000fcc0000400000 */
[----:B-1----:R-:W1:Y:S01]  /*2170*/  MUFU.EX2 R31, R0 ;  /* 0x00000000001f7308 */ /* 0x002e620000000800 */
[----:B--2---:R-:W-:Y:S01]  /*2180*/  HFMA2.MMA R4, -RZ, RZ, 1.875, 0 ;  /* 0x3f800000ff047435 */ /* 0x004fe200000001ff */
[----:B----4-:R-:W-:-:S06]  /*2190*/  @!P3 FMUL R5, R5, R5 ;  /* 0x000000050505b220 */ /* 0x010fcc0000400000 */
[----:B------:R-:W2:Y:S01]  /*21a0*/  MUFU.EX2 R32, R6 ;  /* 0x0000000600207308 */ /* 0x000ea20000000800 */
[C---:B------:R-:W-:Y:S01]  /*21b0*/  FADD.FTZ.RZ R29, R5.reuse, 1 ;  /* 0x3f800000051d7421 */ /* 0x040fe2000001c000 */
[----:B------:R-:W-:Y:S01]  /*21c0*/  ISETP.GE.U32.AND P3, PT, R5, 0x7f800000, PT ;  /* 0x7f8000000500780c */ /* 0x000fe20003f66070 */
[----:B-1----:R-:W-:-:S03]  /*21d0*/  @!P2 FMUL R31, R31, R31 ;  /* 0x0000001f1f1fa220 */ /* 0x002fc60000400000 */
[----:B------:R-:W-:Y:S02]  /*21e0*/  IADD3 R29, R29, -0x3f400000, RZ ;  /* 0xc0c000001d1d7810 */ /* 0x000fe40007ffe0ff */
[----:B------:R-:W1:Y:S01]  /*21f0*/  MUFU.EX2 R39, R39 ;  /* 0x0000002700277308 */ /* 0x000e620000000800 */
[----:B------:R-:W-:Y:S01]  /*2200*/  FADD.FTZ.RZ R7, R31, 1 ;  /* 0x3f8000001f077421 */ /* 0x000fe2000001c000 */
[----:B------:R-:W-:Y:S01]  /*2210*/  LOP3.LUT R36, R29, 0xff800000, RZ, 0xc0, !PT ;  /* 0xff8000001d247812 */ /* 0x000fe200078ec0ff */
[----:B--2---:R-:W-:-:S03]  /*2220*/  @!P4 FMUL R32, R32, R32 ;  /* 0x000000202020c220 */ /* 0x004fc60000400000 */
[----:B------:R-:W-:Y:S02]  /*2230*/  IADD3 R0, R7, -0x3f400000, RZ ;  /* 0xc0c0000007007810 */ /* 0x000fe40007ffe0ff */
[----:B------:R-:W-:Y:S01]  /*2240*/  IADD3 R37, -R36, 0x40800000, RZ ;  /* 0x4080000024257810 */ /* 0x000fe20007ffe1ff */
[----:B------:R-:W-:Y:S01]  /*2250*/  FADD.FTZ.RZ R30, R32, 1 ;  /* 0x3f800000201e7421 */ /* 0x000fe2000001c000 */
[----:B------:R-:W-:Y:S02]  /*2260*/  LOP3.LUT R0, R0, 0xff800000, RZ, 0xc0, !PT ;  /* 0xff80000000007812 */ /* 0x000fe400078ec0ff */
[----:B------:R-:W-:Y:S01]  /*2270*/  IADD3 R38, R5, -R36, RZ ;  /* 0x8000002405267210 */ /* 0x000fe20007ffe0ff */
[--C-:B------:R-:W-:Y:S01]  /*2280*/  FFMA.FTZ R37, R37, 0.25, -R4.reuse ;  /* 0x3e80000025257823 */ /* 0x100fe20000010804 */
[----:B------:R-:W-:Y:S01]  /*2290*/  IADD3 R7, -R0, 0x40800000, RZ ;  /* 0x4080000000077810 */ /* 0x000fe20007ffe1ff */
[----:B-1----:R-:W-:Y:S01]  /*22a0*/  @!P5 FMUL R39, R39, R39 ;  /* 0x000000272727d220 */ /* 0x002fe20000400000 */
[----:B------:R-:W-:Y:S01]  /*22b0*/  IADD3 R6, R30, -0x3f400000, RZ ;  /* 0xc0c000001e067810 */ /* 0x000fe20007ffe0ff */
[----:B------:R-:W-:Y:S01]  /*22c0*/  FADD R38, R38, R37 ;  /* 0x0000002526267221 */ /* 0x000fe20000000000 */
[----:B------:R-:W-:Y:S01]  /*22d0*/  IADD3 R30, R31, -R0, RZ ;  /* 0x800000001f1e7210 */ /* 0x000fe20007ffe0ff */
[--C-:B------:R-:W-:Y:S01]  /*22e0*/  FFMA.FTZ R29, R7, 0.25, -R4.reuse ;  /* 0x3e800000071d7823 */ /* 0x100fe20000010804 */
[----:B------:R-:W-:Y:S01]  /*22f0*/  LOP3.LUT R7, R6, 0xff800000, RZ, 0xc0, !PT ;  /* 0xff80000006077812 */ /* 0x000fe200078ec0ff */
[----:B------:R-:W-:Y:S01]  /*2300*/  FFMA.FTZ R37, R38, -R33, 0.10546888411045074463 ;  /* 0x3dd8001226257423 */ /* 0x000fe20000010821 */
[----:B------:R-:W-:Y:S01]  /*2310*/  FADD.FTZ.RZ R6, R39, 1 ;  /* 0x3f80000027067421 */ /* 0x000fe2000001c000 */
[----:B------:R-:W-:Y:S01]  /*2320*/  FADD R30, R30, R29 ;  /* 0x0000001d1e1e7221 */ /* 0x000fe20000000000 */
[----:B------:R-:W-:Y:S01]  /*2330*/  IADD3 R41, -R7, 0x40800000, RZ ;  /* 0x4080000007297810 */ /* 0x000fe20007ffe1ff */
[----:B------:R-:W-:Y:S01]  /*2340*/  FFMA.FTZ R37, R38, R37, -0.13229703903198242188 ;  /* 0xbe0778e026257423 */ /* 0x000fe20000010025 */
[----:B------:R-:W-:Y:S01]  /*2350*/  IADD3 R40, R32, -R7, RZ ;  /* 0x8000000720287210 */ /* 0x000fe20007ffe0ff */
[----:B------:R-:W-:Y:S01]  /*2360*/  FFMA.FTZ R29, R30, -R33, 0.10546888411045074463 ;  /* 0x3dd800121e1d7423 */ /* 0x000fe20000010821 */
[----:B------:R-:W-:Y:S01]  /*2370*/  IADD3 R6, R6, -0x3f400000, RZ ;  /* 0xc0c0000006067810 */ /* 0x000fe20007ffe0ff */
[----:B------:R-:W-:Y:S01]  /*2380*/  FFMA.FTZ R37, R38, R37, 0.14491446316242218018 ;  /* 0x3e14647526257423 */ /* 0x000fe20000010025 */
[--C-:B------:R-:W-:Y:S01]  /*2390*/  FFMA.FTZ R41, R41, 0.25, -R4.reuse ;  /* 0x3e80000029297823 */ /* 0x100fe20000010804 */
[----:B------:R-:W-:Y:S01]  /*23a0*/  FFMA.FTZ R29, R30, R29, -0.13229703903198242188 ;  /* 0xbe0778e01e1d7423 */ /* 0x000fe2000001001d */
[----:B------:R-:W-:Y:S01]  /*23b0*/  LOP3.LUT R6, R6, 0xff800000, RZ, 0xc0, !PT ;  /* 0xff80000006067812 */ /* 0x000fe200078ec0ff */
[----:B------:R-:W-:Y:S01]  /*23c0*/  FFMA.FTZ R37, R38, R37, -0.16641564667224884033 ;  /* 0xbe2a68dd26257423 */ /* 0x000fe20000010025 */
[----:B------:R-:W-:Y:S01]  /*23d0*/  FADD R40, R40, R41 ;  /* 0x0000002928287221 */ /* 0x000fe20000000000 */
[----:B------:R-:W-:Y:S01]  /*23e0*/  FFMA.FTZ R29, R30, R29, 0.14491446316242218018 ;  /* 0x3e1464751e1d7423 */ /* 0x000fe2000001001d */
[----:B------:R-:W-:Y:S01]  /*23f0*/  IADD3 R41, -R6, 0x40800000, RZ ;  /* 0x4080000006297810 */ /* 0x000fe20007ffe1ff */
[----:B------:R-:W-:Y:S01]  /*2400*/  FFMA.FTZ R37, R38, R37, 0.19988867640495300293 ;  /* 0x3e4caf9e26257423 */ /* 0x000fe20000010025 */
[----:B------:R-:W-:Y:S01]  /*2410*/  IADD3 R43, R39, -R6, RZ ;  /* 0x80000006272b7210 */ /* 0x000fe20007ffe0ff */
[----:B------:R-:W-:Y:S01]  /*2420*/  FFMA.FTZ R29, R30, R29, -0.16641564667224884033 ;  /* 0xbe2a68dd1e1d7423 */ /* 0x000fe2000001001d */
[----:B------:R-:W-:Y:S01]  /*2430*/  I2FP.F32.S32 R0, R0 ;  /* 0x0000000000007245 */ /* 0x000fe20000201400 */
[----:B------:R-:W-:Y:S01]  /*2440*/  FFMA.FTZ R37, R38, R37, -0.25000196695327758789 ;  /* 0xbe80004226257423 */ /* 0x000fe20000010025 */
[----:B------:R-:W-:Y:S01]  /*2450*/  FFMA.FTZ R42, R41, 0.25, -R4 ;  /* 0x3e800000292a7823 */ /* 0x000fe20000010804 */
[----:B------:R-:W-:Y:S01]  /*2460*/  FFMA.FTZ R29, R30, R29, 0.19988867640495300293 ;  /* 0x3e4caf9e1e1d7423 */ /* 0x000fe2000001001d */
[----:B------:R-:W-:Y:S01]  /*2470*/  I2FP.F32.S32 R7, R7 ;  /* 0x0000000700077245 */ /* 0x000fe20000201400 */
[----:B------:R-:W-:Y:S01]  /*2480*/  FFMA.FTZ R37, R38, R37, 0.33333510160446166992 ;  /* 0x3eaaaae626257423 */ /* 0x000fe20000010025 */
[----:B------:R-:W-:Y:S01]  /*2490*/  FADD R42, R43, R42 ;  /* 0x0000002a2b2a7221 */ /* 0x000fe20000000000 */
[----:B------:R-:W-:Y:S01]  /*24a0*/  FFMA.FTZ R29, R30, R29, -0.25000196695327758789 ;  /* 0xbe8000421e1d7423 */ /* 0x000fe2000001001d */
[----:B------:R-:W-:Y:S01]  /*24b0*/  ISETP.GE.U32.AND P4, PT, R31, 0x7f800000, PT ;  /* 0x7f8000001f00780c */ /* 0x000fe20003f86070 */
[----:B------:R-:W-:Y:S01]  /*24c0*/  FFMA.FTZ R37, R38, R37, -0.5 ;  /* 0xbf00000026257423 */ /* 0x000fe20000010025 */
[----:B------:R-:W-:Y:S01]  /*24d0*/  FMUL R7, R7, 1.1920928955078125e-07 ;  /* 0x3400000007077820 */ /* 0x000fe20000400000 */
[----:B------:R-:W-:Y:S01]  /*24e0*/  FFMA.FTZ R29, R30, R29, 0.33333510160446166992 ;  /* 0x3eaaaae61e1d7423 */ /* 0x000fe2000001001d */
[----:B------:R-:W-:Y:S01]  /*24f0*/  I2FP.F32.S32 R6, R6 ;  /* 0x0000000600067245 */ /* 0x000fe20000201400 */
[----:B------:R-:W-:-:S02]  /*2500*/  FMUL R41, R38, R37 ;  /* 0x0000002526297220 */ /* 0x000fc40000400000 */
[----:B------:R-:W-:Y:S02]  /*2510*/  FFMA.FTZ R29, R30, R29, -0.5 ;  /* 0xbf0000001e1d7423 */ /* 0x000fe4000001001d */
[----:B------:R-:W-:Y:S01]  /*2520*/  FFMA.FTZ R38, R38, R41, R38 ;  /* 0x0000002926267223 */ /* 0x000fe20000010026 */
[----:B------:R-:W-:Y:S01]  /*2530*/  FFMA.FTZ R41, R42, -R33, 0.10546888411045074463 ;  /* 0x3dd800122a297423 */ /* 0x000fe20000010821 */
[----:B------:R-:W-:-:S03]  /*2540*/  FMUL R29, R30, R29 ;  /* 0x0000001d1e1d7220 */ /* 0x000fc60000400000 */
[----:B------:R-:W-:Y:S01]  /*2550*/  FFMA.FTZ R41, R42, R41, -0.13229703903198242188 ;  /* 0xbe0778e02a297423 */ /* 0x000fe20000010029 */
[----:B------:R-:W-:Y:S01]  /*2560*/  FFMA.FTZ R37, R30, R29, R30 ;  /* 0x0000001d1e257223 */ /* 0x000fe2000001001e */
[----:B------:R-:W-:Y:S01]  /*2570*/  FFMA.FTZ R29, R40, -R33, 0.10546888411045074463 ;  /* 0x3dd80012281d7423 */ /* 0x000fe20000010821 */
[----:B---3--:R-:W-:Y:S01]  /*2580*/  SEL R30, R9, RZ, P1 ;  /* 0x000000ff091e7207 */ /* 0x008fe20000800000 */
[----:B------:R-:W-:Y:S02]  /*2590*/  FFMA.FTZ R41, R42, R41, 0.14491446316242218018 ;  /* 0x3e1464752a297423 */ /* 0x000fe40000010029 */
[----:B------:R-:W-:Y:S02]  /*25a0*/  FFMA.FTZ R29, R40, R29, -0.13229703903198242188 ;  /* 0xbe0778e0281d7423 */ /* 0x000fe4000001001d */
[----:B------:R-:W-:Y:S01]  /*25b0*/  FFMA.FTZ R41, R42, R41, -0.16641564667224884033 ;  /* 0xbe2a68dd2a297423 */ /* 0x000fe20000010029 */
[----:B------:R-:W-:Y:S01]  /*25c0*/  FMUL R9, R30, 1.4426950216293334961 ;  /* 0x3fb8aa3b1e097820 */ /* 0x000fe20000400000 */
[----:B------:R-:W-:-:S02]  /*25d0*/  FFMA.FTZ R29, R40, R29, 0.14491446316242218018 ;  /* 0x3e146475281d7423 */ /* 0x000fc4000001001d */
[----:B------:R-:W-:Y:S02]  /*25e0*/  FFMA.FTZ R41, R42, R41, 0.19988867640495300293 ;  /* 0x3e4caf9e2a297423 */ /* 0x000fe40000010029 */
[----:B------:R-:W-:Y:S01]  /*25f0*/  FFMA.FTZ R29, R40, R29, -0.16641564667224884033 ;  /* 0xbe2a68dd281d7423 */ /* 0x000fe2000001001d */
[----:B------:R-:W-:Y:S01]  /*2600*/  FSETP.GEU.AND P5, PT, R9, -126, PT ;  /* 0xc2fc00000900780b */ /* 0x000fe20003fae000 */
[----:B------:R-:W-:Y:S02]  /*2610*/  FFMA.FTZ R41, R42, R41, -0.25000196695327758789 ;  /* 0xbe8000422a297423 */ /* 0x000fe40000010029 */
[----:B------:R-:W-:Y:S02]  /*2620*/  FFMA.FTZ R29, R40, R29, 0.19988867640495300293 ;  /* 0x3e4caf9e281d7423 */ /* 0x000fe4000001001d */
[----:B------:R-:W-:Y:S02]  /*2630*/  FFMA.FTZ R43, R42, R41, 0.33333510160446166992 ;  /* 0x3eaaaae62a2b7423 */ /* 0x000fe40000010029 */
[----:B------:R-:W-:-:S02]  /*2640*/  FFMA.FTZ R29, R40, R29, -0.25000196695327758789 ;  /* 0xbe800042281d7423 */ /* 0x000fc4000001001d */
[----:B------:R-:W-:Y:S02]  /*2650*/  FFMA.FTZ R43, R42, R43, -0.5 ;  /* 0xbf0000002a2b7423 */ /* 0x000fe4000001002b */
[----:B------:R-:W-:Y:S02]  /*2660*/  FFMA.FTZ R29, R40, R29, 0.33333510160446166992 ;  /* 0x3eaaaae6281d7423 */ /* 0x000fe4000001001d */
[----:B------:R-:W-:Y:S01]  /*2670*/  FMUL R43, R42, R43 ;  /* 0x0000002b2a2b7220 */ /* 0x000fe20000400000 */
[----:B------:R-:W-:Y:S01]  /*2680*/  @!P5 FMUL R9, R9, 0.5 ;  /* 0x3f0000000909d820 */ /* 0x000fe20000400000 */
[----:B------:R-:W-:Y:S01]  /*2690*/  FFMA.FTZ R41, R40, R29, -0.5 ;  /* 0xbf00000028297423 */ /* 0x000fe2000001001d */
[----:B------:R-:W-:Y:S01]  /*26a0*/  SEL R29, R8, RZ, P1 ;  /* 0x000000ff081d7207 */ /* 0x000fe20000800000 */
[----:B------:R-:W-:Y:S01]  /*26b0*/  FFMA.FTZ R8, R42, R43, R42 ;  /* 0x0000002b2a087223 */ /* 0x000fe2000001002a */
[----:B------:R-:W-:Y:S01]  /*26c0*/  FMUL R42, R0, 1.1920928955078125e-07 ;  /* 0x34000000002a7820 */ /* 0x000fe20000400000 */
[----:B------:R-:W-:-:S02]  /*26d0*/  FMUL R41, R40, R41 ;  /* 0x0000002928297220 */ /* 0x000fc40000400000 */
[----:B------:R-:W-:Y:S01]  /*26e0*/  FMUL R43, R29, 1.4426950216293334961 ;  /* 0x3fb8aa3b1d2b7820 */ /* 0x000fe20000400000 */
[----:B------:R-:W-:Y:S01]  /*26f0*/  FFMA.FTZ R37, R42, 0.69314718246459960938, R37 ;  /* 0x3f3172182a257823 */ /* 0x000fe20000010025 */
[----:B------:R-:W-:Y:S01]  /*2700*/  FFMA.FTZ R40, R40, R41, R40 ;  /* 0x0000002928287223 */ /* 0x000fe20000010028 */
[----:B------:R-:W-:Y:S02]  /*2710*/  I2FP.F32.S32 R41, R36 ;  /* 0x0000002400297245 */ /* 0x000fe40000201400 */
[----:B------:R-:W-:Y:S01]  /*2720*/  FSETP.GEU.AND P2, PT, R43, -126, PT ;  /* 0xc2fc00002b00780b */ /* 0x000fe20003f4e000 */
[----:B------:R1:W2:Y:S01]  /*2730*/  MUFU.EX2 R36, R9 ;  /* 0x0000000900247308 */ /* 0x0002a20000000800 */
[----:B------:R-:W-:Y:S01]  /*2740*/  FFMA.FTZ R7, R7, 0.69314718246459960938, R40 ;  /* 0x3f31721807077823 */ /* 0x000fe20000010028 */
[----:B------:R-:W-:-:S04]  /*2750*/  FMUL R41, R41, 1.1920928955078125e-07 ;  /* 0x3400000029297820 */ /* 0x000fc80000400000 */
[----:B------:R-:W-:Y:S01]  /*2760*/  FFMA.FTZ R38, R41, 0.69314718246459960938, R38 ;  /* 0x3f31721829267823 */ /* 0x000fe20000010026 */
[----:B-1----:R-:W-:-:S05]  /*2770*/  FMUL R9, R6, 1.1920928955078125e-07 ;  /* 0x3400000006097820 */ /* 0x002fca0000400000 */
[----:B------:R-:W-:Y:S01]  /*2780*/  @!P2 FMUL R43, R43, 0.5 ;  /* 0x3f0000002b2ba820 */ /* 0x000fe20000400000 */
[----:B------:R-:W-:Y:S01]  /*2790*/  FFMA.FTZ R6, R9, 0.69314718246459960938, R8 ;  /* 0x3f31721809067823 */ /* 0x000fe20000010008 */
[----:B--2---:R-:W-:Y:S02]  /*27a0*/  @!P5 FMUL R36, R36, R36 ;  /* 0x000000242424d220 */ /* 0x004fe40000400000 */
[----:B------:R-:W1:Y:S02]  /*27b0*/  MUFU.EX2 R0, R43 ;  /* 0x0000002b00007308 */ /* 0x000e640000000800 */
[----:B------:R-:W-:Y:S01]  /*27c0*/  FADD.FTZ.RZ R8, R36, 1 ;  /* 0x3f80000024087421 */ /* 0x000fe2000001c000 */
[----:B-1----:R-:W-:Y:S01]  /*27d0*/  @!P2 FMUL R0, R0, R0 ;  /* 0x000000000000a220 */ /* 0x002fe20000400000 */
[----:B------:R-:W-:-:S03]  /*27e0*/  ISETP.GE.U32.AND P2, PT, R32, 0x7f800000, PT ;  /* 0x7f8000002000780c */ /* 0x000fc60003f46070 */
[----:B------:R-:W-:-:S05]  /*27f0*/  FADD.FTZ.RZ R40, R0, 1 ;  /* 0x3f80000000287421 */ /* 0x000fca000001c000 */
[----:B------:R-:W-:-:S04]  /*2800*/  IADD3 R40, R40, -0x3f400000, RZ ;  /* 0xc0c0000028287810 */ /* 0x000fc80007ffe0ff */
[----:B------:R-:W-:Y:S01]  /*2810*/  LOP3.LUT R41, R40, 0xff800000, RZ, 0xc0, !PT ;  /* 0xff80000028297812 */ /* 0x000fe200078ec0ff */
[----:B------:R-:W-:Y:S06]  /*2820*/  @!P4 BRA `(.L_x_41) ;  /* 0x000000000014c947 */ /* 0x000fec0003800000 */
[----:B------:R-:W-:-:S13]  /*2830*/  ISETP.GE.AND P4, PT, R31, -0x407fffff, PT ;  /* 0xbf8000011f00780c */ /* 0x000fda0003f86270 */
[----:B------:R-:W-:-:S05]  /*2840*/  @P4 MOV R40, 0x7f800000 ;  /* 0x7f80000000284802 */ /* 0x000fca0000000f00 */
[C---:B------:R-:W-:Y:S01]  /*2850*/  @P4 FFMA.FTZ R37, R31.reuse, R40, +INF ;  /* 0x7f8000001f254423 */ /* 0x040fe20000010028 */
[----:B------:R-:W-:-:S04]  /*2860*/  FSETP.NEU.AND P4, PT, R31, RZ, PT ;  /* 0x000000ff1f00720b */ /* 0x000fc80003f8d000 */
[----:B------:R-:W-:-:S09]  /*2870*/  FSEL R37, R37, -RZ, P4 ;  /* 0x800000ff25257208 */ /* 0x000fd20002000000 */
.L_x_41:
[----:B------:R-:W-:Y:S05]  /*2880*/  BSYNC B0 ;  /* 0x0000000000007941 */ /* 0x000fea0003800000 */
.L_x_40:
[----:B------:R-:W-:Y:S01]  /*2890*/  BSSY B0, `(.L_x_42) ;  /* 0x000000a000007945 */ /* 0x000fe20003800000 */
[----:B------:R-:W-:Y:S02]  /*28a0*/  SEL R31, R10, RZ, P1 ;  /* 0x000000ff0a1f7207 */ /* 0x000fe40000800000 */
[----:B------:R-:W-:Y:S02]  /*28b0*/  IADD3 R8, R8, -0x3f400000, RZ ;  /* 0xc0c0000008087810 */ /* 0x000fe40007ffe0ff */
[----:B------:R-:W-:Y:S01]  /*28c0*/  IADD3 R9, -R41, 0x40800000, RZ ;  /* 0x4080000029097810 */ /* 0x000fe20007ffe1ff */
[----:B------:R-:W-:Y:S06]  /*28d0*/  @!P3 BRA `(.L_x_43) ;  /* 0x000000000014b947 */ /* 0x000fec0003800000 */
[----:B------:R-:W-:-:S13]  /*28e0*/  ISETP.GE.AND P3, PT, R5, -0x407fffff, PT ;  /* 0xbf8000010500780c */ /* 0x000fda0003f66270 */
[----:B------:R-:W-:-:S05]  /*28f0*/  @P3 MOV R10, 0x7f800000 ;  /* 0x7f800000000a3802 */ /* 0x000fca0000000f00 */
[C---:B------:R-:W-:Y:S01]  /*2900*/  @P3 FFMA.FTZ R38, R5.reuse, R10, +INF ;  /* 0x7f80000005263423 */ /* 0x040fe2000001000a */
[----:B------:R-:W-:-:S04]  /*2910*/  FSETP.NEU.AND P3, PT, R5, RZ, PT ;  /* 0x000000ff0500720b */ /* 0x000fc80003f6d000 */
[----:B------:R-:W-:-:S09]  /*2920*/  FSEL R38, R38, -RZ, P3 ;  /* 0x800000ff26267208 */ /* 0x000fd20001800000 */
.L_x_43:
[----:B------:R-:W-:Y:S05]  /*2930*/  BSYNC B0 ;  /* 0x0000000000007941 */ /* 0x000fea0003800000 */
.L_x_42:
[----:B------:R-:W-:Y:S04]  /*2940*/  BSSY B0, `(.L_x_44) ;  /* 0x0000007000007945 */ /* 0x000fe80003800000 */
[----:B------:R-:W-:Y:S05]  /*2950*/  @!P2 BRA `(.L_x_45) ;  /* 0x000000000014a947 */ /* 0x000fea0003800000 */
[C---:B------:R-:W-:Y:S02]  /*2960*/  ISETP.GE.AND P2, PT, R32.reuse, -0x407fffff, PT ;  /* 0xbf8000012000780c */ /* 0x040fe40003f46270 */
[----:B------:R-:W-:-:S11]  /*2970*/  FSETP.NEU.AND P3, PT, R32, RZ, PT ;  /* 0x000000ff2000720b */ /* 0x000fd60003f6d000 */
[----:B------:R-:W-:-:S05]  /*2980*/  @P2 MOV R5, 0x7f800000 ;  /* 0x7f80000000052802 */ /* 0x000fca0000000f00 */
[----:B------:R-:W-:-:S05]  /*2990*/  @P2 FFMA.FTZ R7, R32, R5, +INF ;  /* 0x7f80000020072423 */ /* 0x000fca0000010005 */
[----:B------:R-:W-:-:S07]  /*29a0*/  FSEL R7, R7, -RZ, P3 ;  /* 0x800000ff07077208 */ /* 0x000fce0001800000 */
.L_x_45:
[----:B------:R-:W-:Y:S05]  /*29b0*/  BSYNC B0 ;  /* 0x0000000000007941 */ /* 0x000fea0003800000 */
.L_x_44:
[----:B------:R-:W-:Y:S01]  /*29c0*/  IADD3 R32, R0, -R41, RZ ;  /* 0x8000002900207210 */ /* 0x000fe20007ffe0ff */
[----:B------:R-:W-:Y:S01]  /*29d0*/  FFMA.FTZ R43, R9, 0.25, -R4 ;  /* 0x3e800000092b7823 */ /* 0x000fe20000010804 */
[----:B------:R-:W-:Y:S01]  /*29e0*/  ISETP.GE.U32.AND P2, PT, R39, 0x7f800000, PT ;  /* 0x7f8000002700780c */ /* 0x000fe20003f46070 */
[----:B------:R-:W-:Y:S01]  /*29f0*/  FMUL R9, R31, 1.4426950216293334961 ;  /* 0x3fb8aa3b1f097820 */ /* 0x000fe20000400000 */
[----:B------:R-:W-:Y:S01]  /*2a00*/  LOP3.LUT R5, R8, 0xff800000, RZ, 0xc0, !PT ;  /* 0xff80000008057812 */ /* 0x000fe200078ec0ff */
[----:B------:R-:W-:Y:S01]  /*2a10*/  FADD R32, R32, R43 ;  /* 0x0000002b20207221 */ /* 0x000fe20000000000 */
[----:B------:R-:W-:Y:S02]  /*2a20*/  BSSY B0, `(.L_x_46) ;  /* 0x000000f000007945 */ /* 0x000fe40003800000 */
[----:B------:R-:W-:Y:S01]  /*2a30*/  IADD3 R45, -R5, 0x40800000, RZ ;  /* 0x40800000052d7810 */ /* 0x000fe20007ffe1ff */
[----:B------:R-:W-:Y:S01]  /*2a40*/  FFMA.FTZ R43, R32, -R33, 0.10546888411045074463 ;  /* 0x3dd80012202b7423 */ /* 0x000fe20000010821 */
[----:B------:R-:W-:-:S02]  /*2a50*/  IADD3 R8, R36, -R5, RZ ;  /* 0x8000000524087210 */ /* 0x000fc40007ffe0ff */
[----:B------:R-:W-:Y:S01]  /*2a60*/  FSETP.GEU.AND P3, PT, R9, -126, PT ;  /* 0xc2fc00000900780b */ /* 0x000fe20003f6e000 */
[----:B------:R-:W-:Y:S01]  /*2a70*/  FFMA.FTZ R45, R45, 0.25, -R4 ;  /* 0x3e8000002d2d7823 */ /* 0x000fe20000010804 */
[----:B------:R-:W-:-:S03]  /*2a80*/  FFMA.FTZ R43, R32, R43, -0.13229703903198242188 ;  /* 0xbe0778e0202b7423 */ /* 0x000fc6000001002b */
[----:B------:R-:W-:Y:S01]  /*2a90*/  FADD R8, R8, R45 ;  /* 0x0000002d08087221 */ /* 0x000fe20000000000 */
[----:B------:R-:W-:Y:S01]  /*2aa0*/  FFMA.FTZ R43, R32, R43, 0.14491446316242218018 ;  /* 0x3e146475202b7423 */ /* 0x000fe2000001002b */
[----:B------:R-:W-:Y:S06]  /*2ab0*/  @!P2 BRA `(.L_x_47) ;  /* 0x000000000014a947 */ /* 0x000fec0003800000 */
[----:B------:R-:W-:-:S13]  /*2ac0*/  ISETP.GE.AND P2, PT, R39, -0x407fffff, PT ;  /* 0xbf8000012700780c */ /* 0x000fda0003f46270 */
[----:B------:R-:W-:-:S05]  /*2ad0*/  @P2 MOV R10, 0x7f800000 ;  /* 0x7f800000000a2802 */ /* 0x000fca0000000f00 */
[C---:B------:R-:W-:Y:S01]  /*2ae0*/  @P2 FFMA.FTZ R6, R39.reuse, R10, +INF ;  /* 0x7f80000027062423 */ /* 0x040fe2000001000a */
[----:B------:R-:W-:-:S04]  /*2af0*/  FSETP.NEU.AND P2, PT, R39, RZ, PT ;  /* 0x000000ff2700720b */ /* 0x000fc80003f4d000 */
[----:B------:R-:W-:-:S09]  /*2b00*/  FSEL R6, R6, -RZ, P2 ;  /* 0x800000ff06067208 */ /* 0x000fd20001000000 */
.L_x_47:
[----:B------:R-:W-:Y:S05]  /*2b10*/  BSYNC B0 ;  /* 0x0000000000007941 */ /* 0x000fea0003800000 */
.L_x_46:
[----:B------:R-:W-:Y:S01]  /*2b20*/  @!P3 FMUL R9, R9, 0.5 ;  /* 0x3f0000000909b820 */ /* 0x000fe20000400000 */
[----:B------:R-:W-:Y:S01]  /*2b30*/  FFMA.FTZ R43, R32, R43, -0.16641564667224884033 ;  /* 0xbe2a68dd202b7423 */ /* 0x000fe2000001002b */
[----:B------:R-:W-:Y:S01]  /*2b40*/  FFMA.FTZ R39, R8, -R33, 0.10546888411045074463 ;  /* 0x3dd8001208277423 */ /* 0x000fe20000010821 */
[----:B------:R-:W-:Y:S01]  /*2b50*/  ISETP.GE.U32.AND P5, PT, R0, 0x7f800000, PT ;  /* 0x7f8000000000780c */ /* 0x000fe20003fa6070 */
[----:B------:R-:W1:Y:S01]  /*2b60*/  MUFU.EX2 R10, R9 ;  /* 0x00000009000a7308 */ /* 0x000e620000000800 */
[----:B------:R-:W-:Y:S01]  /*2b70*/  FFMA.FTZ R43, R32, R43, 0.19988867640495300293 ;  /* 0x3e4caf9e202b7423 */ /* 0x000fe2000001002b */
[----:B------:R-:W-:Y:S01]  /*2b80*/  FFMA.FTZ R39, R8, R39, -0.13229703903198242188 ;  /* 0xbe0778e008277423 */ /* 0x000fe20000010027 */
[----:B------:R-:W-:Y:S01]  /*2b90*/  I2FP.F32.S32 R41, R41 ;  /* 0x0000002900297245 */ /* 0x000fe20000201400 */
[----:B------:R-:W-:Y:S01]  /*2ba0*/  BSSY B0, `(.L_x_48) ;  /* 0x000004c000007945 */ /* 0x000fe20003800000 */
[----:B------:R-:W-:Y:S01]  /*2bb0*/  FFMA.FTZ R43, R32, R43, -0.25000196695327758789 ;  /* 0xbe800042202b7423 */ /* 0x000fe2000001002b */
[----:B------:R-:W-:Y:S01]  /*2bc0*/  FFMA.FTZ R39, R8, R39, 0.14491446316242218018 ;  /* 0x3e14647508277423 */ /* 0x000fe20000010027 */
[----:B------:R-:W-:-:S02]  /*2bd0*/  ISETP.GE.U32.AND P2, PT, R36, 0x7f800000, PT ;  /* 0x7f8000002400780c */ /* 0x000fc40003f46070 */
[----:B------:R-:W-:Y:S01]  /*2be0*/  FFMA.FTZ R43, R32, R43, 0.33333510160446166992 ;  /* 0x3eaaaae6202b7423 */ /* 0x000fe2000001002b */
[----:B------:R-:W-:-:S03]  /*2bf0*/  FFMA.FTZ R39, R8, R39, -0.16641564667224884033 ;  /* 0xbe2a68dd08277423 */ /* 0x000fc60000010027 */
[----:B------:R-:W-:Y:S01]  /*2c00*/  FFMA.FTZ R43, R32, R43, -0.5 ;  /* 0xbf000000202b7423 */ /* 0x000fe2000001002b */
[----:B------:R-:W-:Y:S01]  /*2c10*/  FFMA.FTZ R45, R8, R39, 0.19988867640495300293 ;  /* 0x3e4caf9e082d7423 */ /* 0x000fe20000010027 */
[----:B-1----:R-:W-:Y:S02]  /*2c20*/  @!P3 FMUL R10, R10, R10 ;  /* 0x0000000a0a0ab220 */ /* 0x002fe40000400000 */
[----:B------:R-:W-:Y:S01]  /*2c30*/  FMUL R39, R32, R43 ;  /* 0x0000002b20277220 */ /* 0x000fe20000400000 */
[----:B------:R-:W-:Y:S01]  /*2c40*/  FFMA.FTZ R45, R8, R45, -0.25000196695327758789 ;  /* 0xbe800042082d7423 */ /* 0x000fe2000001002d */
[C---:B------:R-:W-:Y:S01]  /*2c50*/  FADD.FTZ.RZ R9, R10.reuse, 1 ;  /* 0x3f8000000a097421 */ /* 0x040fe2000001c000 */
[----:B------:R-:W-:Y:S01]  /*2c60*/  ISETP.GE.U32.AND P3, PT, R10, 0x7f800000, PT ;  /* 0x7f8000000a00780c */ /* 0x000fe20003f66070 */
[----:B------:R-:W-:Y:S01]  /*2c70*/  FFMA.FTZ R39, R32, R39, R32 ;  /* 0x0000002720277223 */ /* 0x000fe20000010020 */
[----:B------:R-:W-:Y:S01]  /*2c80*/  SEL R32, R11, RZ, P1 ;  /* 0x000000ff0b207207 */ /* 0x000fe20000800000 */
[----:B------:R-:W-:Y:S01]  /*2c90*/  FFMA.FTZ R45, R8, R45, 0.33333510160446166992 ;  /* 0x3eaaaae6082d7423 */ /* 0x000fe2000001002d */
[----:B------:R-:W-:-:S03]  /*2ca0*/  IADD3 R9, R9, -0x3f400000, RZ ;  /* 0xc0c0000009097810 */ /* 0x000fc60007ffe0ff */
[----:B------:R-:W-:Y:S01]  /*2cb0*/  FFMA.FTZ R45, R8, R45, -0.5 ;  /* 0xbf000000082d7423 */ /* 0x000fe2000001002d */
[----:B------:R-:W-:-:S03]  /*2cc0*/  LOP3.LUT R9, R9, 0xff800000, RZ, 0xc0, !PT ;  /* 0xff80000009097812 */ /* 0x000fc600078ec0ff */
[C---:B------:R-:W-:Y:S01]  /*2cd0*/  FMUL R45, R8.reuse, R45 ;  /* 0x0000002d082d7220 */ /* 0x040fe20000400000 */
[----:B------:R-:W-:Y:S02]  /*2ce0*/  IADD3 R43, -R9, 0x40800000, RZ ;  /* 0x40800000092b7810 */ /* 0x000fe40007ffe1ff */
[----:B------:R-:W-:Y:S01]  /*2cf0*/  IADD3 R42, R10, -R9, RZ ;  /* 0x800000090a2a7210 */ /* 0x000fe20007ffe0ff */
[----:B------:R-:W-:Y:S01]  /*2d00*/  FFMA.FTZ R8, R8, R45, R8 ;  /* 0x0000002d08087223 */ /* 0x000fe20000010008 */
[----:B------:R-:W-:Y:S01]  /*2d10*/  I2FP.F32.S32 R9, R9 ;  /* 0x0000000900097245 */ /* 0x000fe20000201400 */
[----:B------:R-:W-:-:S04]  /*2d20*/  FFMA.FTZ R43, R43, 0.25, -R4 ;  /* 0x3e8000002b2b7823 */ /* 0x000fc80000010804 */
[----:B------:R-:W-:Y:S01]  /*2d30*/  FADD R42, R42, R43 ;  /* 0x0000002b2a2a7221 */ /* 0x000fe20000000000 */
[----:B------:R-:W-:-:S03]  /*2d40*/  FMUL R43, R32, 1.4426950216293334961 ;  /* 0x3fb8aa3b202b7820 */ /* 0x000fc60000400000 */
[C---:B------:R-:W-:Y:S02]  /*2d50*/  FFMA.FTZ R11, R42.reuse, -R33, 0.10546888411045074463 ;  /* 0x3dd800122a0b7423 */ /* 0x040fe40000010821 */
[----:B------:R-:W-:Y:S02]  /*2d60*/  FSETP.GEU.AND P1, PT, R43, -126, PT ;  /* 0xc2fc00002b00780b */ /* 0x000fe40003f2e000 */
[----:B------:R-:W-:-:S04]  /*2d70*/  FFMA.FTZ R11, R42, R11, -0.13229703903198242188 ;  /* 0xbe0778e02a0b7423 */ /* 0x000fc8000001000b */
[----:B------:R-:W-:-:S04]  /*2d80*/  FFMA.FTZ R11, R42, R11, 0.14491446316242218018 ;  /* 0x3e1464752a0b7423 */ /* 0x000fc8000001000b */
[----:B------:R-:W-:-:S03]  /*2d90*/  FFMA.FTZ R11, R42, R11, -0.16641564667224884033 ;  /* 0xbe2a68dd2a0b7423 */ /* 0x000fc6000001000b */
[----:B------:R-:W-:Y:S01]  /*2da0*/  @!P1 FMUL R43, R43, 0.5 ;  /* 0x3f0000002b2b9820 */ /* 0x000fe20000400000 */
[----:B------:R-:W-:-:S03]  /*2db0*/  FFMA.FTZ R45, R42, R11, 0.19988867640495300293 ;  /* 0x3e4caf9e2a2d7423 */ /* 0x000fc6000001000b */
[----:B------:R-:W1:Y:S01]  /*2dc0*/  MUFU.EX2 R11, R43 ;  /* 0x0000002b000b7308 */ /* 0x000e620000000800 */
[----:B------:R-:W-:-:S04]  /*2dd0*/  FFMA.FTZ R45, R42, R45, -0.25000196695327758789 ;  /* 0xbe8000422a2d7423 */ /* 0x000fc8000001002d */
[----:B------:R-:W-:-:S04]  /*2de0*/  FFMA.FTZ R45, R42, R45, 0.33333510160446166992 ;  /* 0x3eaaaae62a2d7423 */ /* 0x000fc8000001002d */
[----:B------:R-:W-:-:S04]  /*2df0*/  FFMA.FTZ R45, R42, R45, -0.5 ;  /* 0xbf0000002a2d7423 */ /* 0x000fc8000001002d */
[----:B------:R-:W-:Y:S01]  /*2e00*/  FMUL R45, R42, R45 ;  /* 0x0000002d2a2d7220 */ /* 0x000fe20000400000 */
[----:B-1----:R-:W-:Y:S01]  /*2e10*/  @!P1 FMUL R11, R11, R11 ;  /* 0x0000000b0b0b9220 */ /* 0x002fe20000400000 */
[----:B------:R-:W-:Y:S02]  /*2e20*/  FSETP.GT.AND P1, PT, R22, 20, PT ;  /* 0x41a000001600780b */ /* 0x000fe40003f24000 */
[----:B------:R-:W-:Y:S01]  /*2e30*/  FFMA.FTZ R42, R42, R45, R42 ;  /* 0x0000002d2a2a7223 */ /* 0x000fe2000001002a */
[C---:B------:R-:W-:Y:S01]  /*2e40*/  FADD.FTZ.RZ R40, R11.reuse, 1 ;  /* 0x3f8000000b287421 */ /* 0x040fe2000001c000 */
[----:B------:R-:W-:-:S04]  /*2e50*/  ISETP.GE.U32.AND P4, PT, R11, 0x7f800000, PT ;  /* 0x7f8000000b00780c */ /* 0x000fc80003f86070 */
[----:B------:R-:W-:-:S04]  /*2e60*/  IADD3 R40, R40, -0x3f400000, RZ ;  /* 0xc0c0000028287810 */ /* 0x000fc80007ffe0ff */
[----:B------:R-:W-:-:S04]  /*2e70*/  LOP3.LUT R40, R40, 0xff800000, RZ, 0xc0, !PT ;  /* 0xff80000028287812 */ /* 0x000fc800078ec0ff */
[----:B------:R-:W-:Y:S02]  /*2e80*/  IADD3 R45, -R40, 0x40800000, RZ ;  /* 0x40800000282d7810 */ /* 0x000fe40007ffe1ff */
[----:B------:R-:W-:Y:S02]  /*2e90*/  IADD3 R44, R11, -R40, RZ ;  /* 0x800000280b2c7210 */ /* 0x000fe40007ffe0ff */
[----:B------:R-:W-:Y:S01]  /*2ea0*/  I2FP.F32.S32 R40, R40 ;  /* 0x0000002800287245 */ /* 0x000fe20000201400 */
[----:B------:R-:W-:-:S04]  /*2eb0*/  FFMA.FTZ R45, R45, 0.25, -R4 ;  /* 0x3e8000002d2d7823 */ /* 0x000fc80000010804 */
[----:B------:R-:W-:-:S04]  /*2ec0*/  FADD R44, R44, R45 ;  /* 0x0000002d2c2c7221 */ /* 0x000fc80000000000 */
[----:B------:R-:W-:-:S04]  /*2ed0*/  FFMA.FTZ R33, R44, -R33, 0.10546888411045074463 ;  /* 0x3dd800122c217423 */ /* 0x000fc80000010821 */
[----:B------:R-:W-:-:S04]  /*2ee0*/  FFMA.FTZ R33, R44, R33, -0.13229703903198242188 ;  /* 0xbe0778e02c217423 */ /* 0x000fc80000010021 */
[----:B------:R-:W-:-:S04]  /*2ef0*/  FFMA.FTZ R33, R44, R33, 0.14491446316242218018 ;  /* 0x3e1464752c217423 */ /* 0x000fc80000010021 */
[----:B------:R-:W-:-:S04]  /*2f00*/  FFMA.FTZ R33, R44, R33, -0.16641564667224884033 ;  /* 0xbe2a68dd2c217423 */ /* 0x000fc80000010021 */
[----:B------:R-:W-:-:S04]  /*2f10*/  FFMA.FTZ R33, R44, R33, 0.19988867640495300293 ;  /* 0x3e4caf9e2c217423 */ /* 0x000fc80000010021 */
[----:B------:R-:W-:-:S04]  /*2f20*/  FFMA.FTZ R33, R44, R33, -0.25000196695327758789 ;  /* 0xbe8000422c217423 */ /* 0x000fc80000010021 */
[----:B------:R-:W-:-:S04]  /*2f30*/  FFMA.FTZ R33, R44, R33, 0.33333510160446166992 ;  /* 0x3eaaaae62c217423 */ /* 0x000fc80000010021 */
[----:B------:R-:W-:Y:S01]  /*2f40*/  FFMA.FTZ R43, R44, R33, -0.5 ;  /* 0xbf0000002c2b7423 */ /* 0x000fe20000010021 */
[----:B------:R-:W-:-:S03]  /*2f50*/  I2FP.F32.S32 R33, R5 ;  /* 0x0000000500217245 */ /* 0x000fc60000201400 */
[C---:B------:R-:W-:Y:S01]  /*2f60*/  FMUL R5, R44.reuse, R43 ;  /* 0x0000002b2c057220 */ /* 0x040fe20000400000 */
[----:B------:R-:W-:Y:S01]  /*2f70*/  FMUL R43, R9, 1.1920928955078125e-07 ;  /* 0x34000000092b7820 */ /* 0x000fe20000400000 */
[----:B------:R-:W-:Y:S02]  /*2f80*/  FMUL R33, R33, 1.1920928955078125e-07 ;  /* 0x3400000021217820 */ /* 0x000fe40000400000 */
[----:B------:R-:W-:Y:S02]  /*2f90*/  FFMA.FTZ R5, R44, R5, R44 ;  /* 0x000000052c057223 */ /* 0x000fe4000001002c */
[----:B------:R-:W-:Y:S01]  /*2fa0*/  FFMA.FTZ R9, R33, 0.69314718246459960938, R8 ;  /* 0x3f31721821097823 */ /* 0x000fe20000010008 */
[----:B------:R-:W-:Y:S01]  /*2fb0*/  FFMA.FTZ R8, R43, 0.69314718246459960938, R42 ;  /* 0x3f3172182b087823 */ /* 0x000fe2000001002a */
[----:B------:R-:W-:Y:S01]  /*2fc0*/  FMUL R42, R40, 1.1920928955078125e-07 ;  /* 0x34000000282a7820 */ /* 0x000fe20000400000 */
[----:B------:R-:W-:-:S03]  /*2fd0*/  FMUL R40, R41, 1.1920928955078125e-07 ;  /* 0x3400000029287820 */ /* 0x000fc60000400000 */
[----:B------:R-:W-:Y:S01]  /*2fe0*/  FFMA.FTZ R5, R42, 0.69314718246459960938, R5 ;  /* 0x3f3172182a057823 */ /* 0x000fe20000010005 */
[----:B------:R-:W-:Y:S01]  /*2ff0*/  FFMA.FTZ R40, R40, 0.69314718246459960938, R39 ;  /* 0x3f31721828287823 */ /* 0x000fe20000010027 */
[----:B------:R-:W-:Y:S06]  /*3000*/  @!P5 BRA `(.L_x_49) ;  /* 0x000000000014d947 */ /* 0x000fec0003800000 */
[C---:B------:R-:W-:Y:S02]  /*3010*/  ISETP.GE.AND P5, PT, R0.reuse, -0x407fffff, PT ;  /* 0xbf8000010000780c */ /* 0x040fe40003fa6270 */
[----:B------:R-:W-:-:S11]  /*3020*/  FSETP.NEU.AND P6, PT, R0, RZ, PT ;  /* 0x000000ff0000720b */ /* 0x000fd60003fcd000 */
[----:B------:R-:W-:-:S05]  /*3030*/  @P5 MOV R33, 0x7f800000 ;  /* 0x7f80000000215802 */ /* 0x000fca0000000f00 */
[----:B------:R-:W-:-:S05]  /*3040*/  @P5 FFMA.FTZ R40, R0, R33, +INF ;  /* 0x7f80000000285423 */ /* 0x000fca0000010021 */
[----:B------:R-:W-:-:S07]  /*3050*/  FSEL R40, R40, -RZ, P6 ;  /* 0x800000ff28287208 */ /* 0x000fce0003000000 */
.L_x_49:
[----:B------:R-:W-:Y:S05]  /*3060*/  BSYNC B0 ;  /* 0x0000000000007941 */ /* 0x000fea0003800000 */
.L_x_48:
[----:B------:R-:W-:Y:S04]  /*3070*/  BSSY B0, `(.L_x_50) ;  /* 0x0000007000007945 */ /* 0x000fe80003800000 */
[----:B------:R-:W-:Y:S05]  /*3080*/  @!P2 BRA `(.L_x_51) ;  /* 0x000000000014a947 */ /* 0x000fea0003800000 */
[C---:B------:R-:W-:Y:S02]  /*3090*/  ISETP.GE.AND P2, PT, R36.reuse, -0x407fffff, PT ;  /* 0xbf8000012400780c */ /* 0x040fe40003f46270 */
[----:B------:R-:W-:-:S11]  /*30a0*/  FSETP.NEU.AND P5, PT, R36, RZ, PT ;  /* 0x000000ff2400720b */ /* 0x000fd60003fad000 */
[----:B------:R-:W-:-:S05]  /*30b0*/  @P2 MOV R33, 0x7f800000 ;  /* 0x7f80000000212802 */ /* 0x000fca0000000f00 */
[----:B------:R-:W-:-:S05]  /*30c0*/  @P2 FFMA.FTZ R9, R36, R33, +INF ;  /* 0x7f80000024092423 */ /* 0x000fca0000010021 */
[----:B------:R-:W-:-:S07]  /*30d0*/  FSEL R9, R9, -RZ, P5 ;  /* 0x800000ff09097208 */ /* 0x000fce0002800000 */
.L_x_51:
[----:B------:R-:W-:Y:S05]  /*30e0*/  BSYNC B0 ;  /* 0x0000000000007941 */ /* 0x000fea0003800000 */
.L_x_50:
[----:B------:R-:W-:Y:S04]  /*30f0*/  BSSY B0, `(.L_x_52) ;  /* 0x0000007000007945 */ /* 0x000fe80003800000 */
[----:B------:R-:W-:Y:S05]  /*3100*/  @!P3 BRA `(.L_x_53) ;  /* 0x000000000014b947 */ /* 0x000fea0003800000 */
[C---:B------:R-:W-:Y:S02]  /*3110*/  ISETP.GE.AND P2, PT, R10.reuse, -0x407fffff, PT ;  /* 0xbf8000010a00780c */ /* 0x040fe40003f46270 */
[----:B------:R-:W-:-:S11]  /*3120*/  FSETP.NEU.AND P3, PT, R10, RZ, PT ;  /* 0x000000ff0a00720b */ /* 0x000fd60003f6d000 */
[----:B------:R-:W-:-:S05]  /*3130*/  @P2 MOV R33, 0x7f800000 ;  /* 0x7f80000000212802 */ /* 0x000fca0000000f00 */
[----:B------:R-:W-:-:S05]  /*3140*/  @P2 FFMA.FTZ R8, R10, R33, +INF ;  /* 0x7f8000000a082423 */ /* 0x000fca0000010021 */
[----:B------:R-:W-:-:S07]  /*3150*/  FSEL R8, R8, -RZ, P3 ;  /* 0x800000ff08087208 */ /* 0x000fce0001800000 */
.L_x_53:
[----:B------:R-:W-:Y:S05]  /*3160*/  BSYNC B0 ;  /* 0x0000000000007941 */ /* 0x000fea0003800000 */
.L_x_52:
[----:B------:R-:W-:Y:S04]  /*3170*/  BSSY B0, `(.L_x_54) ;  /* 0x0000007000007945 */ /* 0x000fe80003800000 */
[----:B------:R-:W-:Y:S05]  /*3180*/  @!P4 BRA `(.L_x_55) ;  /* 0x000000000014c947 */ /* 0x000fea0003800000 */
[C---:B------:R-:W-:Y:S02]  /*3190*/  ISETP.GE.AND P2, PT, R11.reuse, -0x407fffff, PT ;  /* 0xbf8000010b00780c */ /* 0x040fe40003f46270 */
[----:B------:R-:W-:-:S11]  /*31a0*/  FSETP.NEU.AND P3, PT, R11, RZ, PT ;  /* 0x000000ff0b00720b */ /* 0x000fd60003f6d000 */
[----:B------:R-:W-:-:S05]  /*31b0*/  @P2 MOV R0, 0x7f800000 ;  /* 0x7f80000000002802 */ /* 0x000fca0000000f00 */
[----:B------:R-:W-:-:S05]  /*31c0*/  @P2 FFMA.FTZ R5, R11, R0, +INF ;  /* 0x7f8000000b052423 */ /* 0x000fca0000010000 */
[----:B------:R-:W-:-:S07]  /*31d0*/  FSEL R5, R5, -RZ, P3 ;  /* 0x800000ff05057208 */ /* 0x000fce0001800000 */
.L_x_55:
[----:B------:R-:W-:Y:S05]  /*31e0*/  BSYNC B0 ;  /* 0x0000000000007941 */ /* 0x000fea0003800000 */
.L_x_54:
[----:B------:R-:W-:Y:S01]  /*31f0*/  FSEL R33, R22, R37, P1 ;  /* 0x0000002516217208 */ /* 0x000fe20000800000 */
[----:B------:R-:W-:Y:S01]  /*3200*/  BSSY B0, `(.L_x_56) ;  /* 0x0000017000007945 */ /* 0x000fe20003800000 */
[----:B------:R-:W-:Y:S02]  /*3210*/  FSETP.GT.AND P1, PT, R23, 20, PT ;  /* 0x41a000001700780b */ /* 0x000fe40003f24000 */
[----:B------:R-:W-:Y:S01]  /*3220*/  FSETP.GT.AND P3, PT, R26, 20, PT ;  /* 0x41a000001a00780b */ /* 0x000fe20003f64000 */
[----:B------:R-:W-:Y:S01]  /*3230*/  FADD.FTZ R37, |R33|, -RZ ;  /* 0x800000ff21257221 */ /* 0x000fe20000010200 */
[----:B------:R-:W-:-:S04]  /*3240*/  FSEL R36, R23, R38, P1 ;  /* 0x0000002617247208 */ /* 0x000fc80000800000 */
[----:B------:R-:W-:-:S13]  /*3250*/  FSETP.GE.AND P2, PT, R37, 0.60000002384185791016, PT ;  /* 0x3f19999a2500780b */ /* 0x000fda0003f46000 */
[----:B------:R-:W-:Y:S05]  /*3260*/  @!P2 BRA `(.L_x_57) ;  /* 0x000000000024a947 */ /* 0x000fea0003800000 */
[C---:B------:R-:W-:Y:S01]  /*3270*/  FMUL R0, R37.reuse, 2.8853900432586669922 ;  /* 0x4038aa3b25007820 */ /* 0x040fe20000400000 */
[----:B------:R-:W-:-:S05]  /*3280*/  FSETP.GE.AND P1, PT, R37, 9.010913848876953125, PT ;  /* 0x41102cb42500780b */ /* 0x000fca0003f26000 */
[----:B------:R-:W1:Y:S02]  /*3290*/  MUFU.EX2 R0, R0 ;  /* 0x0000000000007308 */ /* 0x000e640000000800 */
[----:B-1----:R-:W-:-:S06]  /*32a0*/  FADD R10, R0, 1 ;  /* 0x3f800000000a7421 */ /* 0x002fcc0000000000 */
[----:B------:R-:W1:Y:S02]  /*32b0*/  MUFU.RCP R11, R10 ;  /* 0x0000000a000b7308 */ /* 0x000e640000001000 */
[----:B-1----:R-:W-:-:S05]  /*32c0*/  FFMA.FTZ R11, R11, -2, R4 ;  /* 0xc00000000b0b7823 */ /* 0x002fca0000010004 */
[----:B------:R-:W-:-:S04]  /*32d0*/  FSEL R38, R11, 1, !P1 ;  /* 0x3f8000000b267808 */ /* 0x000fc80004800000 */
[----:B------:R-:W-:Y:S01]  /*32e0*/  LOP3.LUT R33, R38, 0x80000000, R33, 0xf8, !PT ;  /* 0x8000000026217812 */ /* 0x000fe200078ef821 */
[----:B------:R-:W-:Y:S06]  /*32f0*/  BRA `(.L_x_58) ;  /* 0x00000000001c7947 */ /* 0x000fec0003800000 */
.L_x_57:
[----:B------:R-:W-:Y:S01]  /*3300*/  HFMA2.MMA R0, -RZ, RZ, 1.125, -9232 ;  /* 0x3c80f082ff007435 */ /* 0x000fe200000001ff */
[----:B------:R-:W-:-:S09]  /*3310*/  FMUL R11, R33, R33 ;  /* 0x00000021210b7220 */ /* 0x000fd20000400000 */
[----:B------:R-:W-:-:S04]  /*3320*/  FFMA.FTZ R0, R11, R0, -0.052303962409496307373 ;  /* 0xbd563cae0b007423 */ /* 0x000fc80000010000 */
[----:B------:R-:W-:-:S04]  /*3330*/  FFMA.FTZ R0, R11, R0, 0.1331529766321182251 ;  /* 0x3e0859410b007423 */ /* 0x000fc80000010000 */
[----:B------:R-:W-:-:S04]  /*3340*/  FFMA.FTZ R0, R11, R0, -0.33332768082618713379 ;  /* 0xbeaaa9ed0b007423 */ /* 0x000fc80000010000 */
[----:B------:R-:W-:-:S04]  /*3350*/  FFMA.FTZ R0, R11, R0, RZ ;  /* 0x000000000b007223 */ /* 0x000fc800000100ff */
[----:B------:R-:W-:-:S07]  /*3360*/  FFMA.FTZ R33, R33, R0, R33 ;  /* 0x0000000021217223 */ /* 0x000fce0000010021 */
.L_x_58:
[----:B------:R-:W-:Y:S05]  /*3370*/  BSYNC B0 ;  /* 0x0000000000007941 */ /* 0x000fea0003800000 */
.L_x_56:
[----:B------:R-:W-:Y:S01]  /*3380*/  FADD.FTZ R11, |R36|, -RZ ;  /* 0x800000ff240b7221 */ /* 0x000fe20000010200 */
[----:B------:R-:W-:Y:S01]  /*3390*/  BSSY B0, `(.L_x_59) ;  /* 0x0000015000007945 */ /* 0x000fe20003800000 */
[----:B------:R-:W-:Y:S02]  /*33a0*/  FSETP.GT.AND P2, PT, R27, 20, PT ;  /* 0x41a000001b00780b */ /* 0x000fe40003f44000 */
[----:B------:R-:W-:Y:S02]  /*33b0*/  FSEL R37, R26, R7, P3 ;  /* 0x000000071a257208 */ /* 0x000fe40001800000 */
        /* <DEDUP_REMOVED lines=11> */
.L_x_60:
[----:B------:R-:W-:Y:S01]  /*3470*/  MOV R0, 0x3c80f082 ;  /* 0x3c80f08200007802 */ /* 0x000fe20000000f00 */
[----:B------:R-:W-:-:S04]  /*3480*/  FMUL R7, R36, R36 ;  /* 0x0000002424077220 */ /* 0x000fc80000400000 */
[----:B------:R-:W-:-:S04]  /*3490*/  FFMA.FTZ R0, R7, R0, -0.052303962409496307373 ;  /* 0xbd563cae07007423 */ /* 0x000fc80000010000 */
[----:B------:R-:W-:-:S04]  /*34a0*/  FFMA.FTZ R0, R7, R0, 0.1331529766321182251 ;  /* 0x3e08594107007423 */ /* 0x000fc80000010000 */
[----:B------:R-:W-:-:S04]  /*34b0*/  FFMA.FTZ R0, R7, R0, -0.33332768082618713379 ;  /* 0xbeaaa9ed07007423 */ /* 0x000fc80000010000 */
[----:B------:R-:W-:-:S04]  /*34c0*/  FFMA.FTZ R7, R7, R0, RZ ;  /* 0x0000000007077223 */ /* 0x000fc800000100ff */
[----:B------:R-:W-:-:S07]  /*34d0*/  FFMA.FTZ R36, R36, R7, R36 ;  /* 0x0000000724247223 */ /* 0x000fce0000010024 */
.L_x_61:
[----:B------:R-:W-:Y:S05]  /*34e0*/  BSYNC B0 ;  /* 0x0000000000007941 */ /* 0x000fea0003800000 */
.L_x_59:
        /* <DEDUP_REMOVED lines=15> */
.L_x_63:
[----:B------:R-:W-:Y:S01]  /*35e0*/  HFMA2.MMA R0, -RZ, RZ, 1.125, -9232 ;  /* 0x3c80f082ff007435 */ /* 0x000fe200000001ff */
[----:B------:R-:W-:-:S09]  /*35f0*/  FMUL R7, R37, R37 ;  /* 0x0000002525077220 */ /* 0x000fd20000400000 */
[----:B------:R-:W-:-:S04]  /*3600*/  FFMA.FTZ R0, R7, R0, -0.052303962409496307373 ;  /* 0xbd563cae07007423 */ /* 0x000fc80000010000 */
[----:B------:R-:W-:-:S04]  /*3610*/  FFMA.FTZ R0, R7, R0, 0.1331529766321182251 ;  /* 0x3e08594107007423 */ /* 0x000fc80000010000 */
[----:B------:R-:W-:-:S04]  /*3620*/  FFMA.FTZ R0, R7, R0, -0.33332768082618713379 ;  /* 0xbeaaa9ed07007423 */ /* 0x000fc80000010000 */
[----:B------:R-:W-:-:S04]  /*3630*/  FFMA.FTZ R0, R7, R0, RZ ;  /* 0x0000000007007223 */ /* 0x000fc800000100ff */
[----:B------:R-:W-:-:S07]  /*3640*/  FFMA.FTZ R37, R37, R0, R37 ;  /* 0x0000000025257223 */ /* 0x000fce0000010025 */
.L_x_64:
[----:B------:R-:W-:Y:S05]  /*3650*/  BSYNC B0 ;  /* 0x0000000000007941 */ /* 0x000fea0003800000 */
.L_x_62:
        /* <DEDUP_REMOVED lines=15> */
.L_x_66:
[----:B------:R-:W-:Y:S01]  /*3750*/  MOV R0, 0x3c80f082 ;  /* 0x3c80f08200007802 */ /* 0x000fe20000000f00 */
[----:B------:R-:W-:-:S04]  /*3760*/  FMUL R7, R38, R38 ;  /* 0x0000002626077220 */ /* 0x000fc80000400000 */
[----:B------:R-:W-:-:S04]  /*3770*/  FFMA.FTZ R0, R7, R0, -0.052303962409496307373 ;  /* 0xbd563cae07007423 */ /* 0x000fc80000010000 */
[----:B------:R-:W-:-:S04]  /*3780*/  FFMA.FTZ R0, R7, R0, 0.1331529766321182251 ;  /* 0x3e08594107007423 */ /* 0x000fc80000010000 */
[----:B------:R-:W-:-:S04]  /*3790*/  FFMA.FTZ R0, R7, R0, -0.33332768082618713379 ;  /* 0xbeaaa9ed07007423 */ /* 0x000fc80000010000 */
[----:B------:R-:W-:-:S04]  /*37a0*/  FFMA.FTZ R7, R7, R0, RZ ;  /* 0x0000000007077223 */ /* 0x000fc800000100ff */
[----:B------:R-:W-:-:S07]  /*37b0*/  FFMA.FTZ R38, R38, R7, R38 ;  /* 0x0000000726267223 */ /* 0x000fce0000010026 */
.L_x_67:
[----:B------:R-:W-:Y:S05]  /*37c0*/  BSYNC B0 ;  /* 0x0000000000007941 */ /* 0x000fea0003800000 */
.L_x_65:
        /* <DEDUP_REMOVED lines=15> */
.L_x_69:
[----:B------:R-:W-:Y:S01]  /*38c0*/  HFMA2.MMA R0, -RZ, RZ, 1.125, -9232 ;  /* 0x3c80f082ff007435 */ /* 0x000fe200000001ff */
[----:B------:R-:W-:-:S09]  /*38d0*/  FMUL R7, R40, R40 ;  /* 0x0000002828077220 */ /* 0x000fd20000400000 */
[----:B------:R-:W-:-:S04]  /*38e0*/  FFMA.FTZ R0, R7, R0, -0.052303962409496307373 ;  /* 0xbd563cae07007423 */ /* 0x000fc80000010000 */
[----:B------:R-:W-:-:S04]  /*38f0*/  FFMA.FTZ R0, R7, R0, 0.1331529766321182251 ;  /* 0x3e08594107007423 */ /* 0x000fc80000010000 */
[----:B------:R-:W-:-:S04]  /*3900*/  FFMA.FTZ R0, R7, R0, -0.33332768082618713379 ;  /* 0xbeaaa9ed07007423 */ /* 0x000fc80000010000 */
[----:B------:R-:W-:-:S04]  /*3910*/  FFMA.FTZ R7, R7, R0, RZ ;  /* 0x0000000007077223 */ /* 0x000fc800000100ff */
[----:B------:R-:W-:-:S07]  /*3920*/  FFMA.FTZ R40, R40, R7, R40 ;  /* 0x0000000728287223 */ /* 0x000fce0000010028 */
.L_x_70:
[----:B------:R-:W-:Y:S05]  /*3930*/  BSYNC B0 ;  /* 0x0000000000007941 */ /* 0x000fea0003800000 */
.L_x_68:
        /* <DEDUP_REMOVED lines=15> */
.L_x_72:
[----:B------:R-:W-:Y:S01]  /*3a30*/  MOV R0, 0x3c80f082 ;  /* 0x3c80f08200007802 */ /* 0x000fe20000000f00 */
[----:B------:R-:W-:-:S04]  /*3a40*/  FMUL R7, R39, R39 ;  /* 0x0000002727077220 */ /* 0x000fc80000400000 */
[----:B------:R-:W-:-:S04]  /*3a50*/  FFMA.FTZ R0, R7, R0, -0.052303962409496307373 ;  /* 0xbd563cae07007423 */ /* 0x000fc80000010000 */
[----:B------:R-:W-:-:S04]  /*3a60*/  FFMA.FTZ R0, R7, R0, 0.1331529766321182251 ;  /* 0x3e08594107007423 */ /* 0x000fc80000010000 */
[----:B------:R-:W-:-:S04]  /*3a70*/  FFMA.FTZ R0, R7, R0, -0.33332768082618713379 ;  /* 0xbeaaa9ed07007423 */ /* 0x000fc80000010000 */
[----:B------:R-:W-:-:S04]  /*3a80*/  FFMA.FTZ R0, R7, R0, RZ ;  /* 0x0000000007007223 */ /* 0x000fc800000100ff */
[----:B------:R-:W-:-:S07]  /*3a90*/  FFMA.FTZ R39, R39, R0, R39 ;  /* 0x0000000027277223 */ /* 0x000fce0000010027 */
.L_x_73:
[----:B------:R-:W-:Y:S05]  /*3aa0*/  BSYNC B0 ;  /* 0x0000000000007941 */ /* 0x000fea0003800000 */
.L_x_71:
[----:B------:R-:W-:Y:S01]  /*3ab0*/  FADD.FTZ R8, |R42|, -RZ ;  /* 0x800000ff2a087221 */ /* 0x000fe20000010200 */
[----:B------:R-:W-:Y:S01]  /*3ac0*/  BSSY B0, `(.L_x_74) ;  /* 0x0000014000007945 */ /* 0x000fe20003800000 */
[----:B------:R-:W-:-:S03]  /*3ad0*/  FSEL R5, R32, R5, P2 ;  /* 0x0000000520057208 */ /* 0x000fc60001000000 */
        /* <DEDUP_REMOVED lines=11> */
.L_x_75:
[----:B------:R-:W-:Y:S01]  /*3b90*/  HFMA2.MMA R0, -RZ, RZ, 1.125, -9232 ;  /* 0x3c80f082ff007435 */ /* 0x000fe200000001ff */
[----:B------:R-:W-:-:S09]  /*3ba0*/  FMUL R7, R42, R42 ;  /* 0x0000002a2a077220 */ /* 0x000fd20000400000 */
[----:B------:R-:W-:-:S04]  /*3bb0*/  FFMA.FTZ R0, R7, R0, -0.052303962409496307373 ;  /* 0xbd563cae07007423 */ /* 0x000fc80000010000 */
[----:B------:R-:W-:-:S04]  /*3bc0*/  FFMA.FTZ R0, R7, R0, 0.1331529766321182251 ;  /* 0x3e08594107007423 */ /* 0x000fc80000010000 */
[----:B------:R-:W-:-:S04]  /*3bd0*/  FFMA.FTZ R0, R7, R0, -0.33332768082618713379 ;  /* 0xbeaaa9ed07007423 */ /* 0x000fc80000010000 */
[----:B------:R-:W-:-:S04]  /*3be0*/  FFMA.FTZ R7, R7, R0, RZ ;  /* 0x0000000007077223 */ /* 0x000fc800000100ff */
[----:B------:R-:W-:-:S07]  /*3bf0*/  FFMA.FTZ R42, R42, R7, R42 ;  /* 0x000000072a2a7223 */ /* 0x000fce000001002a */
.L_x_76:
[----:B------:R-:W-:Y:S05]  /*3c00*/  BSYNC B0 ;  /* 0x0000000000007941 */ /* 0x000fea0003800000 */
.L_x_74:
[----:B------:R-:W-:Y:S01]  /*3c10*/  FADD.FTZ R8, |R5|, -RZ ;  /* 0x800000ff05087221 */ /* 0x000fe20000010200 */
[----:B------:R-:W-:Y:S04]  /*3c20*/  BSSY B0, `(.L_x_77) ;  /* 0x0000013000007945 */ /* 0x000fe80003800000 */
        /* <DEDUP_REMOVED lines=11> */
.L_x_78:
[----:B------:R-:W-:Y:S01]  /*3ce0*/  MOV R0, 0x3c80f082 ;  /* 0x3c80f08200007802 */ /* 0x000fe20000000f00 */
[----:B------:R-:W-:-:S04]  /*3cf0*/  FMUL R7, R5, R5 ;  /* 0x0000000505077220 */ /* 0x000fc80000400000 */
[----:B------:R-:W-:-:S04]  /*3d00*/  FFMA.FTZ R0, R7, R0, -0.052303962409496307373 ;  /* 0xbd563cae07007423 */ /* 0x000fc80000010000 */
[----:B------:R-:W-:-:S04]  /*3d10*/  FFMA.FTZ R0, R7, R0, 0.1331529766321182251 ;  /* 0x3e08594107007423 */ /* 0x000fc80000010000 */
[----:B------:R-:W-:-:S04]  /*3d20*/  FFMA.FTZ R0, R7, R0, -0.33332768082618713379 ;  /* 0xbeaaa9ed07007423 */ /* 0x000fc80000010000 */
[----:B------:R-:W-:-:S04]  /*3d30*/  FFMA.FTZ R0, R7, R0, RZ ;  /* 0x0000000007007223 */ /* 0x000fc800000100ff */
[----:B------:R-:W-:-:S07]  /*3d40*/  FFMA.FTZ R41, R5, R0, R5 ;  /* 0x0000000005297223 */ /* 0x000fce0000010005 */
.L_x_79:
[----:B------:R-:W-:Y:S05]  /*3d50*/  BSYNC B0 ;  /* 0x0000000000007941 */ /* 0x000fea0003800000 */
.L_x_77:
[----:B------:R-:W0:Y:S01]  /*3d60*/  LDC.64 R4, c[0x0][0x220] ;  /* 0x00008800ff047b82 */ /* 0x000e220000000a00 */
[----:B------:R-:W-:Y:S01]  /*3d70*/  FMUL R6, R21, R34 ;  /* 0x0000002215067220 */ /* 0x000fe20000400000 */
[----:B------:R-:W-:Y:S01]  /*3d80*/  FMUL R7, R24, R35 ;  /* 0x0000002318077220 */ /* 0x000fe20000400000 */
[----:B------:R-:W-:Y:S01]  /*3d90*/  FMUL R8, R16, R13 ;  /* 0x0000000d10087220 */ /* 0x000fe20000400000 */
[----:B------:R-:W-:Y:S01]  /*3da0*/  FMUL R9, R12, R15 ;  /* 0x0000000f0c097220 */ /* 0x000fe20000400000 */
[----:B------:R-:W-:Y:S01]  /*3db0*/  FMUL R10, R3, R14 ;  /* 0x0000000e030a7220 */ /* 0x000fe20000400000 */
[----:B------:R-:W-:Y:S01]  /*3dc0*/  FMUL R11, R2, R17 ;  /* 0x00000011020b7220 */ /* 0x000fe20000400000 */
[----:B------:R-:W-:Y:S01]  /*3dd0*/  @P0 FMUL R8, R22, R33 ;  /* 0x0000002116080220 */ /* 0x000fe20000400000 */
[----:B------:R-:W-:Y:S01]  /*3de0*/  @P0 FMUL R9, R23, R36 ;  /* 0x0000002417090220 */ /* 0x000fe20000400000 */
[----:B------:R-:W-:Y:S01]  /*3df0*/  @P0 FMUL R10, R26, R37 ;  /* 0x000000251a0a0220 */ /* 0x000fe20000400000 */
[----:B------:R-:W-:Y:S01]  /*3e00*/  @P0 FMUL R11, R27, R38 ;  /* 0x000000261b0b0220 */ /* 0x000fe20000400000 */
[----:B------:R-:W-:Y:S01]  /*3e10*/  @P0 FMUL R6, R31, R42 ;  /* 0x0000002a1f060220 */ /* 0x000fe20000400000 */
[----:B------:R-:W-:Y:S01]  /*3e20*/  @P0 FMUL R7, R32, R41 ;  /* 0x0000002920070220 */ /* 0x000fe20000400000 */
[----:B0-----:R-:W-:-:S04]  /*3e30*/  IMAD.WIDE R20, R20, 0x4, R4 ;  /* 0x0000000414147825 */ /* 0x001fc800078e0204 */
[----:B------:R-:W-:Y:S01]  /*3e40*/  FMUL R5, R19, R28 ;  /* 0x0000001c13057220 */ /* 0x000fe20000400000 */
[----:B------:R-:W-:Y:S01]  /*3e50*/  FMUL R4, R18, R25 ;  /* 0x0000001912047220 */ /* 0x000fe20000400000 */
[----:B------:R-:W-:Y:S01]  /*3e60*/  @P0 FMUL R4, R29, R40 ;  /* 0x000000281d040220 */ /* 0x000fe20000400000 */
[----:B------:R-:W-:Y:S01]  /*3e70*/  @P0 FMUL R5, R30, R39 ;  /* 0x000000271e050220 */ /* 0x000fe20000400000 */
[----:B------:R-:W-:Y:S04]  /*3e80*/  STG.E.128 desc[UR4][R20.64], R8 ;  /* 0x0000000814007986 */ /* 0x000fe8000c101d04 */
[----:B------:R-:W-:Y:S01]  /*3e90*/  STG.E.128 desc[UR4][R20.64+0x800], R4 ;  /* 0x0008000414007986 */ /* 0x000fe2000c101d04 */
[----:B------:R-:W-:Y:S05]  /*3ea0*/  EXIT ;  /* 0x000000000000794d */ /* 0x000fea0003800000 */
.L_x_80:
[----:B------:R-:W-:-:S00]  /*3eb0*/  BRA `(.L_x_80) ;  /* 0xfffffffc00fc7947 */ /* 0x000fc0000383ffff */
[----:B------:R-:W-:-:S00]  /*3ec0*/  NOP ;  /* 0x0000000000007918 */ /* 0x000fc00000000000 */
        /* <DEDUP_REMOVED lines=11> */
.L_x_81:


//--------------------- .nv.global.init           --------------------------
	.section	.nv.global.init,"aw",@progbits
.nv.global.init:
	.type		_$_str,@object
	.size		_$_str,(.L_0 - _$_str)
_$_str:
        /*0000*/ 	.byte	0x5f, 0x5f, 0x43, 0x55, 0x44, 0x41, 0x5f, 0x46, 0x54, 0x5a, 0x00
.L_0:


//--------------------- .nv.constant0.triton_poi_fused_cat_21 --------------------------
	.section	.nv.constant0.triton_poi_fused_cat_21,"a",@progbits
	.sectionflags	@""
	.align	4
.nv.constant0.triton_poi_fused_cat_21:
	.zero		556
